// auto-generated by cutlass_sweep.gemm — config: {"arch": "sm_90", "cluster_m": 8, "cluster_n": 1, "dtype": "bf16", "dtype_b": "bf16", "layout": "nt", "stages": 0, "tile_k": 64, "tile_m": 256, "tile_n": 64}
#include "cutlass/cutlass.h"
#include "cutlass/gemm/collective/collective_builder.hpp"
#include "cutlass/gemm/device/gemm_universal_adapter.h"
#include "cutlass/gemm/kernel/gemm_universal.hpp"
#include "cutlass/epilogue/collective/collective_builder.hpp"

using ElemA = cutlass::bfloat16_t;
using ElemB = cutlass::bfloat16_t;
using ElemCD = cutlass::bfloat16_t;
using Acc  = float;
using TileShape    = cute::Shape<cute::_256, cute::_64, cute::_64>;
using ClusterShape = cute::Shape<cute::_8, cute::_1, cute::_1>;

using CollectiveEpilogue = typename cutlass::epilogue::collective::CollectiveBuilder<
    cutlass::arch::Sm90, cutlass::arch::OpClassTensorOp,
    TileShape, ClusterShape,
    cutlass::epilogue::collective::EpilogueTileAuto,
    Acc, Acc,
    ElemCD, cutlass::layout::RowMajor, 128 / cutlass::sizeof_bits<ElemCD>::value,
    ElemCD, cutlass::layout::RowMajor, 128 / cutlass::sizeof_bits<ElemCD>::value,
    cutlass::epilogue::collective::EpilogueScheduleAuto
  >::CollectiveOp;

using CollectiveMainloop = typename cutlass::gemm::collective::CollectiveBuilder<
    cutlass::arch::Sm90, cutlass::arch::OpClassTensorOp,
    ElemA, cutlass::layout::RowMajor, 128 / cutlass::sizeof_bits<ElemA>::value,
    ElemB, cutlass::layout::ColumnMajor, 128 / cutlass::sizeof_bits<ElemB>::value,
    Acc,
    TileShape, ClusterShape,
    cutlass::gemm::collective::StageCountAutoCarveout<static_cast<int>(sizeof(typename CollectiveEpilogue::SharedStorage))>,
    cutlass::gemm::collective::KernelScheduleAuto
  >::CollectiveOp;

using GemmKernel = cutlass::gemm::kernel::GemmUniversal<
    cute::Shape<int,int,int,int>,
    CollectiveMainloop,
    CollectiveEpilogue
>;
using Gemm = cutlass::gemm::device::GemmUniversalAdapter<GemmKernel>;

// Force the device kernel symbol into the cubin without needing a host main.
auto* _anchor = &cutlass::device_kernel<GemmKernel>;


// ===== COMPILED SASS (sm_90a) =====

	.target	sm_90a

	.elftype	@"ET_EXEC"


//--------------------- .note.nv.tkinfo           --------------------------
	.section	.note.nv.tkinfo,"",@"SHT_NOTE"
	.sectionflags	@"SHF_NOTE_NV_TKINFO"
	.tkinfo
        /*0018*/ 	.word	0x00000002
        /*0030*/ 	.string	""
        /*0030*/ 	.string	"ptxas"
        /*0030*/ 	.string	"Cuda compilation tools, release 13.0, V13.0.88"
        /*0030*/ 	.string	"Build cuda_13.0.r13.0/compiler.36424714_0"
        /*0030*/ 	.string	"-arch sm_90a -m 64 "



//--------------------- .note.nv.cuinfo           --------------------------
	.section	.note.nv.cuinfo,"",@"SHT_NOTE"
	.sectionflags	@"SHF_NOTE_NV_CUINFO"
        /*0018*/ 	.short	0x0002
        /*001a*/ 	.short	0x005a
        /*001c*/ 	.short	0x0082
	.zero		2


//--------------------- .nv.info                  --------------------------
	.section	.nv.info,"",@"SHT_CUDA_INFO"
	.align	4


	//----- nvinfo : EIATTR_REGCOUNT
	.align		4
        /*0000*/ 	.byte	0x04, 0x2f
        /*0002*/ 	.short	(.L_15 - .L_14)
	.align		4
.L_14:
        /*0004*/ 	.word	index@(_ZN7cutlass13device_kernelINS_4gemm6kernel13GemmUniversalIN4cute5tupleIJiiiiEEENS1_10collective13CollectiveMmaINS1_34MainloopSm90TmaGmmaWarpSpecializedILi5ENS5_IJNS4_1CILi8EEENSA_ILi1EEESC_EEENS1_35KernelTmaWarpSpecializedCooperativeEEENS5_IJNSA_ILi256EEENSA_ILi64EEESH_EEENS_10bfloat16_tENS5_IJlSC_lEEESJ_SK_NS4_8TiledMMAINS4_8MMA_AtomIJNS4_4SM904GMMA27MMA_64x64x16_F32BF16BF16_SSILNSO_5MajorE0ELSQ_0ELNSO_7ScaleInE1ELSR_1EEEEEENS4_6LayoutINS5_IJNSA_ILi2EEESC_SC_EEENS5_IJSC_NSA_ILi0EEESX_EEEEENS5_IJNS4_10UnderscoreES10_S10_EEEEENS4_13SM90_TMA_LOADENS4_14ComposedLayoutINS4_7SwizzleILi3ELi4ELi3EEENS4_18smem_ptr_flag_bitsILi16EEENSU_INS5_IJSB_SH_EEENS5_IJSH_SC_EEEEEEEvNS4_8identityENS4_23SM90_TMA_LOAD_MULTICASTES1C_vS1D_EENS_8epilogue10collective6detail29Sm90TmaWarpSpecializedAdapterINS1H_15DefaultEpilogueISJ_SK_SK_NS1G_6thread17LinearCombinationISJ_Li1EffLNS1L_9ScaleType4KindE0ELNS_15FloatRoundStyleE2ESJ_EENS1_15EpilogueDefaultEEEEEvvEEEEvNT_6ParamsE)
        /*0008*/ 	.word	0x000000a8


	//----- nvinfo : EIATTR_FRAME_SIZE
	.align		4
.L_15:
        /*000c*/ 	.byte	0x04, 0x11
        /*000e*/ 	.short	(.L_17 - .L_16)
	.align		4
.L_16:
        /*0010*/ 	.word	index@(_ZN7cutlass13device_kernelINS_4gemm6kernel13GemmUniversalIN4cute5tupleIJiiiiEEENS1_10collective13CollectiveMmaINS1_34MainloopSm90TmaGmmaWarpSpecializedILi5ENS5_IJNS4_1CILi8EEENSA_ILi1EEESC_EEENS1_35KernelTmaWarpSpecializedCooperativeEEENS5_IJNSA_ILi256EEENSA_ILi64EEESH_EEENS_10bfloat16_tENS5_IJlSC_lEEESJ_SK_NS4_8TiledMMAINS4_8MMA_AtomIJNS4_4SM904GMMA27MMA_64x64x16_F32BF16BF16_SSILNSO_5MajorE0ELSQ_0ELNSO_7ScaleInE1ELSR_1EEEEEENS4_6LayoutINS5_IJNSA_ILi2EEESC_SC_EEENS5_IJSC_NSA_ILi0EEESX_EEEEENS5_IJNS4_10UnderscoreES10_S10_EEEEENS4_13SM90_TMA_LOADENS4_14ComposedLayoutINS4_7SwizzleILi3ELi4ELi3EEENS4_18smem_ptr_flag_bitsILi16EEENSU_INS5_IJSB_SH_EEENS5_IJSH_SC_EEEEEEEvNS4_8identityENS4_23SM90_TMA_LOAD_MULTICASTES1C_vS1D_EENS_8epilogue10collective6detail29Sm90TmaWarpSpecializedAdapterINS1H_15DefaultEpilogueISJ_SK_SK_NS1G_6thread17LinearCombinationISJ_Li1EffLNS1L_9ScaleType4KindE0ELNS_15FloatRoundStyleE2ESJ_EENS1_15EpilogueDefaultEEEEEvvEEEEvNT_6ParamsE)
        /*0014*/ 	.word	0x00000000


	//----- nvinfo : EIATTR_MIN_STACK_SIZE
	.align		4
.L_17:
        /*0018*/ 	.byte	0x04, 0x12
        /*001a*/ 	.short	(.L_19 - .L_18)
	.align		4
.L_18:
        /*001c*/ 	.word	index@(_ZN7cutlass13device_kernelINS_4gemm6kernel13GemmUniversalIN4cute5tupleIJiiiiEEENS1_10collective13CollectiveMmaINS1_34MainloopSm90TmaGmmaWarpSpecializedILi5ENS5_IJNS4_1CILi8EEENSA_ILi1EEESC_EEENS1_35KernelTmaWarpSpecializedCooperativeEEENS5_IJNSA_ILi256EEENSA_ILi64EEESH_EEENS_10bfloat16_tENS5_IJlSC_lEEESJ_SK_NS4_8TiledMMAINS4_8MMA_AtomIJNS4_4SM904GMMA27MMA_64x64x16_F32BF16BF16_SSILNSO_5MajorE0ELSQ_0ELNSO_7ScaleInE1ELSR_1EEEEEENS4_6LayoutINS5_IJNSA_ILi2EEESC_SC_EEENS5_IJSC_NSA_ILi0EEESX_EEEEENS5_IJNS4_10UnderscoreES10_S10_EEEEENS4_13SM90_TMA_LOADENS4_14ComposedLayoutINS4_7SwizzleILi3ELi4ELi3EEENS4_18smem_ptr_flag_bitsILi16EEENSU_INS5_IJSB_SH_EEENS5_IJSH_SC_EEEEEEEvNS4_8identityENS4_23SM90_TMA_LOAD_MULTICASTES1C_vS1D_EENS_8epilogue10collective6detail29Sm90TmaWarpSpecializedAdapterINS1H_15DefaultEpilogueISJ_SK_SK_NS1G_6thread17LinearCombinationISJ_Li1EffLNS1L_9ScaleType4KindE0ELNS_15FloatRoundStyleE2ESJ_EENS1_15EpilogueDefaultEEEEEvvEEEEvNT_6ParamsE)
        /*0020*/ 	.word	0x00000000
.L_19:


//--------------------- .nv.compat                --------------------------
	.section	.nv.compat,"",@"SHT_CUDA_COMPAT_INFO"
	.align	4
        /*0000*/ 	.byte	0x02, 0x09, 0x01, 0x00, 0x02, 0x02, 0x04, 0x00, 0x02, 0x05, 0x05, 0x00, 0x03, 0x07, 0x01, 0x01
        /*0010*/ 	.byte	0x02, 0x03, 0x01, 0x00, 0x02, 0x06, 0x01, 0x00, 0x04, 0x0b, 0x08, 0x00, 0x00, 0x00, 0x00, 0x00
        /*0020*/ 	.byte	0x00, 0x00, 0x00, 0x00


//--------------------- .nv.info._ZN7cutlass13device_kernelINS_4gemm6kernel13GemmUniversalIN4cute5tupleIJiiiiEEENS1_10collective13CollectiveMmaINS1_34MainloopSm90TmaGmmaWarpSpecializedILi5ENS5_IJNS4_1CILi8EEENSA_ILi1EEESC_EEENS1_35KernelTmaWarpSpecializedCooperativeEEENS5_IJNSA_ILi256EEENSA_ILi64EEESH_EEENS_10bfloat16_tENS5_IJlSC_lEEESJ_SK_NS4_8TiledMMAINS4_8MMA_AtomIJNS4_4SM904GMMA27MMA_64x64x16_F32BF16BF16_SSILNSO_5MajorE0ELSQ_0ELNSO_7ScaleInE1ELSR_1EEEEEENS4_6LayoutINS5_IJNSA_ILi2EEESC_SC_EEENS5_IJSC_NSA_ILi0EEESX_EEEEENS5_IJNS4_10UnderscoreES10_S10_EEEEENS4_13SM90_TMA_LOADENS4_14ComposedLayoutINS4_7SwizzleILi3ELi4ELi3EEENS4_18smem_ptr_flag_bitsILi16EEENSU_INS5_IJSB_SH_EEENS5_IJSH_SC_EEEEEEEvNS4_8identityENS4_23SM90_TMA_LOAD_MULTICASTES1C_vS1D_EENS_8epilogue10collective6detail29Sm90TmaWarpSpecializedAdapterINS1H_15DefaultEpilogueISJ_SK_SK_NS1G_6thread17LinearCombinationISJ_Li1EffLNS1L_9ScaleType4KindE0ELNS_15FloatRoundStyleE2ESJ_EENS1_15EpilogueDefaultEEEEEvvEEEEvNT_6ParamsE --------------------------
	.section	.nv.info._ZN7cutlass13device_kernelINS_4gemm6kernel13GemmUniversalIN4cute5tupleIJiiiiEEENS1_10collective13CollectiveMmaINS1_34MainloopSm90TmaGmmaWarpSpecializedILi5ENS5_IJNS4_1CILi8EEENSA_ILi1EEESC_EEENS1_35KernelTmaWarpSpecializedCooperativeEEENS5_IJNSA_ILi256EEENSA_ILi64EEESH_EEENS_10bfloat16_tENS5_IJlSC_lEEESJ_SK_NS4_8TiledMMAINS4_8MMA_AtomIJNS4_4SM904GMMA27MMA_64x64x16_F32BF16BF16_SSILNSO_5MajorE0ELSQ_0ELNSO_7ScaleInE1ELSR_1EEEEEENS4_6LayoutINS5_IJNSA_ILi2EEESC_SC_EEENS5_IJSC_NSA_ILi0EEESX_EEEEENS5_IJNS4_10UnderscoreES10_S10_EEEEENS4_13SM90_TMA_LOADENS4_14ComposedLayoutINS4_7SwizzleILi3ELi4ELi3EEENS4_18smem_ptr_flag_bitsILi16EEENSU_INS5_IJSB_SH_EEENS5_IJSH_SC_EEEEEEEvNS4_8identityENS4_23SM90_TMA_LOAD_MULTICASTES1C_vS1D_EENS_8epilogue10collective6detail29Sm90TmaWarpSpecializedAdapterINS1H_15DefaultEpilogueISJ_SK_SK_NS1G_6thread17LinearCombinationISJ_Li1EffLNS1L_9ScaleType4KindE0ELNS_15FloatRoundStyleE2ESJ_EENS1_15EpilogueDefaultEEEEEvvEEEEvNT_6ParamsE,"",@"SHT_CUDA_INFO"
	.sectionflags	@""
	.align	4


	//----- nvinfo : EIATTR_CUDA_API_VERSION
	.align		4
        /*0000*/ 	.byte	0x04, 0x37
        /*0002*/ 	.short	(.L_21 - .L_20)
.L_20:
        /*0004*/ 	.word	0x00000082


	//----- nvinfo : EIATTR_KPARAM_INFO
	.align		4
.L_21:
        /*0008*/ 	.byte	0x04, 0x17
        /*000a*/ 	.short	(.L_23 - .L_22)
.L_22:
        /*000c*/ 	.word	0x00000000
        /*0010*/ 	.short	0x0000
        /*0012*/ 	.short	0x0070
        /*0014*/ 	.byte	0x00, 0xf0, 0x01, 0x10


	//----- nvinfo : EIATTR_SPARSE_MMA_MASK
	.align		4
.L_23:
        /*0018*/ 	.byte	0x03, 0x50
        /*001a*/ 	.short	0x0000


	//----- nvinfo : EIATTR_MAXREG_COUNT
	.align		4
        /*001c*/ 	.byte	0x03, 0x1b
        /*001e*/ 	.short	0x00a8


	//----- nvinfo : EIATTR_NUM_BARRIERS
	.align		4
        /*0020*/ 	.byte	0x02, 0x4c
        /*0022*/ 	.byte	0x01
	.zero		1


	//----- nvinfo : EIATTR_EXTERNS
	.align		4
        /*0024*/ 	.byte	0x04, 0x0f
        /*0026*/ 	.short	(.L_25 - .L_24)


	//   ....[0]....
	.align		4
.L_24:
        /*0028*/ 	.word	index@(__assertfail)


	//----- nvinfo : EIATTR_MERCURY_ISA_VERSION
	.align		4
.L_25:
        /*002c*/ 	.byte	0x03, 0x5f
        /*002e*/ 	.short	0x0101


	//----- nvinfo : EIATTR_INT_WARP_WIDE_INSTR_OFFSETS
	.align		4
        /*0030*/ 	.byte	0x04, 0x31
        /*0032*/ 	.short	(.L_27 - .L_26)


	//   ....[0]....
.L_26:
        /*0034*/ 	.word	0x000004e0


	//   ....[1]....
        /*0038*/ 	.word	0x000004f0


	//   ....[2]....
        /*003c*/ 	.word	0x00000670


	//----- nvinfo : EIATTR_COOP_GROUP_MASK_REGIDS
	.align		4
.L_27:
        /*0040*/ 	.byte	0x04, 0x29
        /*0042*/ 	.short	(.L_29 - .L_28)


	//   ....[0]....
.L_28:
        /*0044*/ 	.word	0xffffffff


	//   ....[1]....
        /*0048*/ 	.word	0xffffffff


	//   ....[2]....
        /*004c*/ 	.word	0xffffffff


	//   ....[3]....
        /*0050*/ 	.word	0xffffffff


	//   ....[4]....
        /*0054*/ 	.word	0xffffffff


	//   ....[5]....
        /*0058*/ 	.word	0xffffffff


	//----- nvinfo : EIATTR_COOP_GROUP_INSTR_OFFSETS
	.align		4
.L_29:
        /*005c*/ 	.byte	0x04, 0x28
        /*005e*/ 	.short	(.L_31 - .L_30)


	//   ....[0]....
.L_30:
        /*0060*/ 	.word	0x00000060


	//   ....[1]....
        /*0064*/ 	.word	0x00000070


	//   ....[2]....
        /*0068*/ 	.word	0x00000130


	//   ....[3]....
        /*006c*/ 	.word	0x00000310


	//   ....[4]....
        /*0070*/ 	.word	0x00000810


	//   ....[5]....
        /*0074*/ 	.word	0x00001260


	//----- nvinfo : EIATTR_REG_RECONFIG
	.align		4
.L_31:
        /*0078*/ 	.byte	0x01, 0x54
	.zero		2


	//----- nvinfo : EIATTR_SYSCALL_OFFSETS
	.align		4
        /*007c*/ 	.byte	0x04, 0x46
        /*007e*/ 	.short	(.L_33 - .L_32)


	//   ....[0]....
.L_32:
        /*0080*/ 	.word	0x00001420


	//----- nvinfo : EIATTR_MBARRIER_INSTR_OFFSETS
	.align		4
.L_33:
        /*0084*/ 	.byte	0x04, 0x39
        /*0086*/ 	.short	(.L_35 - .L_34)


	//   ....[0]....
.L_34:
        /*0088*/ 	.word	0x00000260
        /*008c*/ 	.word	0x000000ff
        /*0090*/ 	.word	0x00000000
        /*0094*/ 	.short	0x0100
        /*0096*/ 	.byte	0x08
	.zero		1


	//   ....[1]....
        /*0098*/ 	.word	0x00000270
        /*009c*/ 	.word	0x000000ff
        /*00a0*/ 	.word	0x00000028
        /*00a4*/ 	.short	0x0100
        /*00a6*/ 	.byte	0x08
	.zero		1


	//   ....[2]....
        /*00a8*/ 	.word	0x00000280
        /*00ac*/ 	.word	0x000000ff
        /*00b0*/ 	.word	0x00000008
        /*00b4*/ 	.short	0x0100
        /*00b6*/ 	.byte	0x08
	.zero		1


	//   ....[3]....
        /*00b8*/ 	.word	0x00000290
        /*00bc*/ 	.word	0x000000ff
        /*00c0*/ 	.word	0x00000030
        /*00c4*/ 	.short	0x0100
        /*00c6*/ 	.byte	0x08
	.zero		1


	//   ....[4]....
        /*00c8*/ 	.word	0x000002a0
        /*00cc*/ 	.word	0x000000ff
        /*00d0*/ 	.word	0x00000010
        /*00d4*/ 	.short	0x0100
        /*00d6*/ 	.byte	0x08
	.zero		1


	//   ....[5]....
        /*00d8*/ 	.word	0x000002b0
        /*00dc*/ 	.word	0x000000ff
        /*00e0*/ 	.word	0x00000038
        /*00e4*/ 	.short	0x0100
        /*00e6*/ 	.byte	0x08
	.zero		1


	//   ....[6]....
        /*00e8*/ 	.word	0x000002c0
        /*00ec*/ 	.word	0x000000ff
        /*00f0*/ 	.word	0x00000018
        /*00f4*/ 	.short	0x0100
        /*00f6*/ 	.byte	0x08
	.zero		1


	//   ....[7]....
        /*00f8*/ 	.word	0x000002d0
        /*00fc*/ 	.word	0x000000ff
        /*0100*/ 	.word	0x00000040
        /*0104*/ 	.short	0x0100
        /*0106*/ 	.byte	0x08
	.zero		1


	//   ....[8]....
        /*0108*/ 	.word	0x000002e0
        /*010c*/ 	.word	0x000000ff
        /*0110*/ 	.word	0x00000020
        /*0114*/ 	.short	0x0100
        /*0116*/ 	.byte	0x08
	.zero		1


	//   ....[9]....
        /*0118*/ 	.word	0x000002f0
        /*011c*/ 	.word	0x000000ff
        /*0120*/ 	.word	0x00000048
        /*0124*/ 	.short	0x0100
        /*0126*/ 	.byte	0x08
	.zero		1


	//   ....[10]....
        /*0128*/ 	.word	0x00000710
        /*012c*/ 	.word	0x000000ff
        /*0130*/ 	.word	0x00000060
        /*0134*/ 	.short	0x0100
        /*0136*/ 	.byte	0x06
	.zero		1


	//   ....[11]....
        /*0138*/ 	.word	0x000007a0
        /*013c*/ 	.word	0x000000ff
        /*0140*/ 	.word	0x00000068
        /*0144*/ 	.short	0x0100
        /*0146*/ 	.byte	0x06
	.zero		1


	//   ....[12]....
        /*0148*/ 	.word	0x000014e0
        /*014c*/ 	.word	0x00000003
        /*0150*/ 	.word	0x00000000
        /*0154*/ 	.short	0x010a
        /*0156*/ 	.byte	0x3f
	.zero		1


	//   ....[13]....
        /*0158*/ 	.word	0x00001520
        /*015c*/ 	.word	0x00000003
        /*0160*/ 	.word	0x00000000
        /*0164*/ 	.short	0x010a
        /*0166*/ 	.byte	0x3f
	.zero		1


	//   ....[14]....
        /*0168*/ 	.word	0x00001a70
        /*016c*/ 	.word	0x00000005
        /*0170*/ 	.word	0x00000000
        /*0174*/ 	.short	0x010a
        /*0176*/ 	.byte	0x3f
	.zero		1


	//   ....[15]....
        /*0178*/ 	.word	0x00001ab0
        /*017c*/ 	.word	0x00000005
        /*0180*/ 	.word	0x00000000
        /*0184*/ 	.short	0x010a
        /*0186*/ 	.byte	0x3f
	.zero		1


	//   ....[16]....
        /*0188*/ 	.word	0x00001e90
        /*018c*/ 	.word	0x00000005
        /*0190*/ 	.word	0x00000000
        /*0194*/ 	.short	0x0101
        /*0196*/ 	.byte	0x3f
	.zero		1


	//   ....[17]....
        /*0198*/ 	.word	0x000020b0
        /*019c*/ 	.word	0x00000003
        /*01a0*/ 	.word	0x00000000
        /*01a4*/ 	.short	0x0101
        /*01a6*/ 	.byte	0x3f
	.zero		1


	//   ....[18]....
        /*01a8*/ 	.word	0x00008110
        /*01ac*/ 	.word	0x00000017
        /*01b0*/ 	.word	0x00000028
        /*01b4*/ 	.short	0x010a
        /*01b6*/ 	.byte	0x3f
	.zero		1


	//   ....[19]....
        /*01b8*/ 	.word	0x00008480
        /*01bc*/ 	.word	0x00000003
        /*01c0*/ 	.word	0x00000068
        /*01c4*/ 	.short	0x0101
        /*01c6*/ 	.byte	0x3f
	.zero		1


	//   ....[20]....
        /*01c8*/ 	.word	0x00008be0
        /*01cc*/ 	.word	0x00000007
        /*01d0*/ 	.word	0x00000000
        /*01d4*/ 	.short	0x010a
        /*01d6*/ 	.byte	0x3f
	.zero		1


	//   ....[21]....
        /*01d8*/ 	.word	0x00008c60
        /*01dc*/ 	.word	0x00000008
        /*01e0*/ 	.word	0x00000000
        /*01e4*/ 	.short	0x010a
        /*01e6*/ 	.byte	0x3f
	.zero		1


	//   ....[22]....
        /*01e8*/ 	.word	0x00008cf0
        /*01ec*/ 	.word	0x00000009
        /*01f0*/ 	.word	0x00000000
        /*01f4*/ 	.short	0x010a
        /*01f6*/ 	.byte	0x3f
	.zero		1


	//   ....[23]....
        /*01f8*/ 	.word	0x00008d80
        /*01fc*/ 	.word	0x00000006
        /*0200*/ 	.word	0x00000000
        /*0204*/ 	.short	0x010a
        /*0206*/ 	.byte	0x3f
	.zero		1


	//   ....[24]....
        /*0208*/ 	.word	0x00008e10
        /*020c*/ 	.word	0x00000003
        /*0210*/ 	.word	0x00000000
        /*0214*/ 	.short	0x010a
        /*0216*/ 	.byte	0x3f
	.zero		1


	//   ....[25]....
        /*0218*/ 	.word	0x00008e70
        /*021c*/ 	.word	0x00000003
        /*0220*/ 	.word	0x00000000
        /*0224*/ 	.short	0x010a
        /*0226*/ 	.byte	0x3f
	.zero		1


	//   ....[26]....
        /*0228*/ 	.word	0x00008ec0
        /*022c*/ 	.word	0x00000005
        /*0230*/ 	.word	0x00000000
        /*0234*/ 	.short	0x010a
        /*0236*/ 	.byte	0x3f
	.zero		1


	//   ....[27]....
        /*0238*/ 	.word	0x00008f90
        /*023c*/ 	.word	0x00000017
        /*0240*/ 	.word	0x00000028
        /*0244*/ 	.short	0x010a
        /*0246*/ 	.byte	0x3f
	.zero		1


	//   ....[28]....
        /*0248*/ 	.word	0x00009060
        /*024c*/ 	.word	0x00000007
        /*0250*/ 	.word	0x00000000
        /*0254*/ 	.short	0x010a
        /*0256*/ 	.byte	0x3f
	.zero		1


	//   ....[29]....
        /*0258*/ 	.word	0x000090b0
        /*025c*/ 	.word	0x00000008
        /*0260*/ 	.word	0x00000000
        /*0264*/ 	.short	0x010a
        /*0266*/ 	.byte	0x3f
	.zero		1


	//   ....[30]....
        /*0268*/ 	.word	0x00009100
        /*026c*/ 	.word	0x00000009
        /*0270*/ 	.word	0x00000000
        /*0274*/ 	.short	0x010a
        /*0276*/ 	.byte	0x3f
	.zero		1


	//   ....[31]....
        /*0278*/ 	.word	0x00009150
        /*027c*/ 	.word	0x00000006
        /*0280*/ 	.word	0x00000000
        /*0284*/ 	.short	0x010a
        /*0286*/ 	.byte	0x3f
	.zero		1


	//----- nvinfo : EIATTR_NUM_MBARRIERS
	.align		4
.L_35:
        /*0288*/ 	.byte	0x03, 0x38
        /*028a*/ 	.short	0x000c


	//----- nvinfo : EIATTR_EXIT_INSTR_OFFSETS
	.align		4
        /*028c*/ 	.byte	0x04, 0x1c
        /*028e*/ 	.short	(.L_37 - .L_36)


	//   ....[0]....
.L_36:
        /*0290*/ 	.word	0x00000980


	//   ....[1]....
        /*0294*/ 	.word	0x00001190


	//   ....[2]....
        /*0298*/ 	.word	0x00007820


	//   ....[3]....
        /*029c*/ 	.word	0x00007d80


	//   ....[4]....
        /*02a0*/ 	.word	0x00008e60


	//----- nvinfo : EIATTR_MAX_THREADS
	.align		4
.L_37:
        /*02a4*/ 	.byte	0x04, 0x05
        /*02a6*/ 	.short	(.L_39 - .L_38)
.L_38:
        /*02a8*/ 	.word	0x00000180
        /*02ac*/ 	.word	0x00000001
        /*02b0*/ 	.word	0x00000001


	//----- nvinfo : EIATTR_CRS_STACK_SIZE
	.align		4
.L_39:
        /*02b4*/ 	.byte	0x04, 0x1e
        /*02b6*/ 	.short	(.L_41 - .L_40)
.L_40:
        /*02b8*/ 	.word	0x00000000


	//----- nvinfo : EIATTR_CBANK_PARAM_SIZE
	.align		4
.L_41:
        /*02bc*/ 	.byte	0x03, 0x19
        /*02be*/ 	.short	0x0470


	//----- nvinfo : EIATTR_PARAM_CBANK
	.align		4
        /*02c0*/ 	.byte	0x04, 0x0a
        /*02c2*/ 	.short	(.L_43 - .L_42)
	.align		4
.L_42:
        /*02c4*/ 	.word	index@(.nv.constant0._ZN7cutlass13device_kernelINS_4gemm6kernel13GemmUniversalIN4cute5tupleIJiiiiEEENS1_10collective13CollectiveMmaINS1_34MainloopSm90TmaGmmaWarpSpecializedILi5ENS5_IJNS4_1CILi8EEENSA_ILi1EEESC_EEENS1_35KernelTmaWarpSpecializedCooperativeEEENS5_IJNSA_ILi256EEENSA_ILi64EEESH_EEENS_10bfloat16_tENS5_IJlSC_lEEESJ_SK_NS4_8TiledMMAINS4_8MMA_AtomIJNS4_4SM904GMMA27MMA_64x64x16_F32BF16BF16_SSILNSO_5MajorE0ELSQ_0ELNSO_7ScaleInE1ELSR_1EEEEEENS4_6LayoutINS5_IJNSA_ILi2EEESC_SC_EEENS5_IJSC_NSA_ILi0EEESX_EEEEENS5_IJNS4_10UnderscoreES10_S10_EEEEENS4_13SM90_TMA_LOADENS4_14ComposedLayoutINS4_7SwizzleILi3ELi4ELi3EEENS4_18smem_ptr_flag_bitsILi16EEENSU_INS5_IJSB_SH_EEENS5_IJSH_SC_EEEEEEEvNS4_8identityENS4_23SM90_TMA_LOAD_MULTICASTES1C_vS1D_EENS_8epilogue10collective6detail29Sm90TmaWarpSpecializedAdapterINS1H_15DefaultEpilogueISJ_SK_SK_NS1G_6thread17LinearCombinationISJ_Li1EffLNS1L_9ScaleType4KindE0ELNS_15FloatRoundStyleE2ESJ_EENS1_15EpilogueDefaultEEEEEvvEEEEvNT_6ParamsE)
        /*02c8*/ 	.short	0x0210
        /*02ca*/ 	.short	0x0470


	//----- nvinfo : EIATTR_SW_WAR
	.align		4
.L_43:
        /*02cc*/ 	.byte	0x04, 0x36
        /*02ce*/ 	.short	(.L_45 - .L_44)
.L_44:
        /*02d0*/ 	.word	0x00000008
.L_45:


//--------------------- .nv.callgraph             --------------------------
	.section	.nv.callgraph,"",@"SHT_CUDA_CALLGRAPH"
	.align	4
	.sectionentsize	8
	.align		4
        /*0000*/ 	.word	0x00000000
	.align		4
        /*0004*/ 	.word	0xffffffff
	.align		4
        /*0008*/ 	.word	index@(_ZN7cutlass13device_kernelINS_4gemm6kernel13GemmUniversalIN4cute5tupleIJiiiiEEENS1_10collective13CollectiveMmaINS1_34MainloopSm90TmaGmmaWarpSpecializedILi5ENS5_IJNS4_1CILi8EEENSA_ILi1EEESC_EEENS1_35KernelTmaWarpSpecializedCooperativeEEENS5_IJNSA_ILi256EEENSA_ILi64EEESH_EEENS_10bfloat16_tENS5_IJlSC_lEEESJ_SK_NS4_8TiledMMAINS4_8MMA_AtomIJNS4_4SM904GMMA27MMA_64x64x16_F32BF16BF16_SSILNSO_5MajorE0ELSQ_0ELNSO_7ScaleInE1ELSR_1EEEEEENS4_6LayoutINS5_IJNSA_ILi2EEESC_SC_EEENS5_IJSC_NSA_ILi0EEESX_EEEEENS5_IJNS4_10UnderscoreES10_S10_EEEEENS4_13SM90_TMA_LOADENS4_14ComposedLayoutINS4_7SwizzleILi3ELi4ELi3EEENS4_18smem_ptr_flag_bitsILi16EEENSU_INS5_IJSB_SH_EEENS5_IJSH_SC_EEEEEEEvNS4_8identityENS4_23SM90_TMA_LOAD_MULTICASTES1C_vS1D_EENS_8epilogue10collective6detail29Sm90TmaWarpSpecializedAdapterINS1H_15DefaultEpilogueISJ_SK_SK_NS1G_6thread17LinearCombinationISJ_Li1EffLNS1L_9ScaleType4KindE0ELNS_15FloatRoundStyleE2ESJ_EENS1_15EpilogueDefaultEEEEEvvEEEEvNT_6ParamsE)
	.align		4
        /*000c*/ 	.word	index@(__assertfail)
	.align		4
        /*0010*/ 	.word	0x00000000
	.align		4
        /*0014*/ 	.word	0xfffffffe
	.align		4
        /*0018*/ 	.word	0x00000000
	.align		4
        /*001c*/ 	.word	0xfffffffd
	.align		4
        /*0020*/ 	.word	0x00000000
	.align		4
        /*0024*/ 	.word	0xfffffffc


//--------------------- .nv.constant4             --------------------------
	.section	.nv.constant4,"a",@progbits
	.align	8
	.align		8
.nv.constant4:
        /*0000*/ 	.dword	__assertfail
	.align		8
        /*0008*/ 	.dword	__unnamed_1
	.align		8
        /*0010*/ 	.dword	_ZN40_INTERNAL_b60f6e2a_4_k_cu_4e7ee1c4_206064cuda3std3__45__cpo5beginE
	.align		8
        /*0018*/ 	.dword	_ZN40_INTERNAL_b60f6e2a_4_k_cu_4e7ee1c4_206064cuda3std3__45__cpo3endE
	.align		8
        /*0020*/ 	.dword	_ZN40_INTERNAL_b60f6e2a_4_k_cu_4e7ee1c4_206064cuda3std3__45__cpo6cbeginE
	.align		8
        /*0028*/ 	.dword	_ZN40_INTERNAL_b60f6e2a_4_k_cu_4e7ee1c4_206064cuda3std3__45__cpo4cendE
	.align		8
        /*0030*/ 	.dword	_ZN40_INTERNAL_b60f6e2a_4_k_cu_4e7ee1c4_206064cuda3std3__442_GLOBAL__N__b60f6e2a_4_k_cu_4e7ee1c4_206066ignoreE
	.align		8
        /*0038*/ 	.dword	_ZN40_INTERNAL_b60f6e2a_4_k_cu_4e7ee1c4_206064cuda3std3__419piecewise_constructE
	.align		8
        /*0040*/ 	.dword	_ZN40_INTERNAL_b60f6e2a_4_k_cu_4e7ee1c4_206064cuda3std3__48in_placeE
	.align		8
        /*0048*/ 	.dword	_ZN40_INTERNAL_b60f6e2a_4_k_cu_4e7ee1c4_206064cuda3std6ranges3__45__cpo4swapE
	.align		8
        /*0050*/ 	.dword	_ZN40_INTERNAL_b60f6e2a_4_k_cu_4e7ee1c4_206064cuda3std6ranges3__45__cpo9iter_moveE
	.align		8
        /*0058*/ 	.dword	_ZN40_INTERNAL_b60f6e2a_4_k_cu_4e7ee1c4_206064cute7productE
	.align		8
        /*0060*/ 	.dword	_ZN40_INTERNAL_b60f6e2a_4_k_cu_4e7ee1c4_206064cute1_E
	.align		8
        /*0068*/ 	.dword	$str$22
	.align		8
        /*0070*/ 	.dword	$str$23


//--------------------- .text._ZN7cutlass13device_kernelINS_4gemm6kernel13GemmUniversalIN4cute5tupleIJiiiiEEENS1_10collective13CollectiveMmaINS1_34MainloopSm90TmaGmmaWarpSpecializedILi5ENS5_IJNS4_1CILi8EEENSA_ILi1EEESC_EEENS1_35KernelTmaWarpSpecializedCooperativeEEENS5_IJNSA_ILi256EEENSA_ILi64EEESH_EEENS_10bfloat16_tENS5_IJlSC_lEEESJ_SK_NS4_8TiledMMAINS4_8MMA_AtomIJNS4_4SM904GMMA27MMA_64x64x16_F32BF16BF16_SSILNSO_5MajorE0ELSQ_0ELNSO_7ScaleInE1ELSR_1EEEEEENS4_6LayoutINS5_IJNSA_ILi2EEESC_SC_EEENS5_IJSC_NSA_ILi0EEESX_EEEEENS5_IJNS4_10UnderscoreES10_S10_EEEEENS4_13SM90_TMA_LOADENS4_14ComposedLayoutINS4_7SwizzleILi3ELi4ELi3EEENS4_18smem_ptr_flag_bitsILi16EEENSU_INS5_IJSB_SH_EEENS5_IJSH_SC_EEEEEEEvNS4_8identityENS4_23SM90_TMA_LOAD_MULTICASTES1C_vS1D_EENS_8epilogue10collective6detail29Sm90TmaWarpSpecializedAdapterINS1H_15DefaultEpilogueISJ_SK_SK_NS1G_6thread17LinearCombinationISJ_Li1EffLNS1L_9ScaleType4KindE0ELNS_15FloatRoundStyleE2ESJ_EENS1_15EpilogueDefaultEEEEEvvEEEEvNT_6ParamsE --------------------------
	.section	.text._ZN7cutlass13device_kernelINS_4gemm6kernel13GemmUniversalIN4cute5tupleIJiiiiEEENS1_10collective13CollectiveMmaINS1_34MainloopSm90TmaGmmaWarpSpecializedILi5ENS5_IJNS4_1CILi8EEENSA_ILi1EEESC_EEENS1_35KernelTmaWarpSpecializedCooperativeEEENS5_IJNSA_ILi256EEENSA_ILi64EEESH_EEENS_10bfloat16_tENS5_IJlSC_lEEESJ_SK_NS4_8TiledMMAINS4_8MMA_AtomIJNS4_4SM904GMMA27MMA_64x64x16_F32BF16BF16_SSILNSO_5MajorE0ELSQ_0ELNSO_7ScaleInE1ELSR_1EEEEEENS4_6LayoutINS5_IJNSA_ILi2EEESC_SC_EEENS5_IJSC_NSA_ILi0EEESX_EEEEENS5_IJNS4_10UnderscoreES10_S10_EEEEENS4_13SM90_TMA_LOADENS4_14ComposedLayoutINS4_7SwizzleILi3ELi4ELi3EEENS4_18smem_ptr_flag_bitsILi16EEENSU_INS5_IJSB_SH_EEENS5_IJSH_SC_EEEEEEEvNS4_8identityENS4_23SM90_TMA_LOAD_MULTICASTES1C_vS1D_EENS_8epilogue10collective6detail29Sm90TmaWarpSpecializedAdapterINS1H_15DefaultEpilogueISJ_SK_SK_NS1G_6thread17LinearCombinationISJ_Li1EffLNS1L_9ScaleType4KindE0ELNS_15FloatRoundStyleE2ESJ_EENS1_15EpilogueDefaultEEEEEvvEEEEvNT_6ParamsE,"ax",@progbits
	.align	128
.text._ZN7cutlass13device_kernelINS_4gemm6kernel13GemmUniversalIN4cute5tupleIJiiiiEEENS1_10collective13CollectiveMmaINS1_34MainloopSm90TmaGmmaWarpSpecializedILi5ENS5_IJNS4_1CILi8EEENSA_ILi1EEESC_EEENS1_35KernelTmaWarpSpecializedCooperativeEEENS5_IJNSA_ILi256EEENSA_ILi64EEESH_EEENS_10bfloat16_tENS5_IJlSC_lEEESJ_SK_NS4_8TiledMMAINS4_8MMA_AtomIJNS4_4SM904GMMA27MMA_64x64x16_F32BF16BF16_SSILNSO_5MajorE0ELSQ_0ELNSO_7ScaleInE1ELSR_1EEEEEENS4_6LayoutINS5_IJNSA_ILi2EEESC_SC_EEENS5_IJSC_NSA_ILi0EEESX_EEEEENS5_IJNS4_10UnderscoreES10_S10_EEEEENS4_13SM90_TMA_LOADENS4_14ComposedLayoutINS4_7SwizzleILi3ELi4ELi3EEENS4_18smem_ptr_flag_bitsILi16EEENSU_INS5_IJSB_SH_EEENS5_IJSH_SC_EEEEEEEvNS4_8identityENS4_23SM90_TMA_LOAD_MULTICASTES1C_vS1D_EENS_8epilogue10collective6detail29Sm90TmaWarpSpecializedAdapterINS1H_15DefaultEpilogueISJ_SK_SK_NS1G_6thread17LinearCombinationISJ_Li1EffLNS1L_9ScaleType4KindE0ELNS_15FloatRoundStyleE2ESJ_EENS1_15EpilogueDefaultEEEEEvvEEEEvNT_6ParamsE:
        .type           _ZN7cutlass13device_kernelINS_4gemm6kernel13GemmUniversalIN4cute5tupleIJiiiiEEENS1_10collective13CollectiveMmaINS1_34MainloopSm90TmaGmmaWarpSpecializedILi5ENS5_IJNS4_1CILi8EEENSA_ILi1EEESC_EEENS1_35KernelTmaWarpSpecializedCooperativeEEENS5_IJNSA_ILi256EEENSA_ILi64EEESH_EEENS_10bfloat16_tENS5_IJlSC_lEEESJ_SK_NS4_8TiledMMAINS4_8MMA_AtomIJNS4_4SM904GMMA27MMA_64x64x16_F32BF16BF16_SSILNSO_5MajorE0ELSQ_0ELNSO_7ScaleInE1ELSR_1EEEEEENS4_6LayoutINS5_IJNSA_ILi2EEESC_SC_EEENS5_IJSC_NSA_ILi0EEESX_EEEEENS5_IJNS4_10UnderscoreES10_S10_EEEEENS4_13SM90_TMA_LOADENS4_14ComposedLayoutINS4_7SwizzleILi3ELi4ELi3EEENS4_18smem_ptr_flag_bitsILi16EEENSU_INS5_IJSB_SH_EEENS5_IJSH_SC_EEEEEEEvNS4_8identityENS4_23SM90_TMA_LOAD_MULTICASTES1C_vS1D_EENS_8epilogue10collective6detail29Sm90TmaWarpSpecializedAdapterINS1H_15DefaultEpilogueISJ_SK_SK_NS1G_6thread17LinearCombinationISJ_Li1EffLNS1L_9ScaleType4KindE0ELNS_15FloatRoundStyleE2ESJ_EENS1_15EpilogueDefaultEEEEEvvEEEEvNT_6ParamsE,@function
        .size           _ZN7cutlass13device_kernelINS_4gemm6kernel13GemmUniversalIN4cute5tupleIJiiiiEEENS1_10collective13CollectiveMmaINS1_34MainloopSm90TmaGmmaWarpSpecializedILi5ENS5_IJNS4_1CILi8EEENSA_ILi1EEESC_EEENS1_35KernelTmaWarpSpecializedCooperativeEEENS5_IJNSA_ILi256EEENSA_ILi64EEESH_EEENS_10bfloat16_tENS5_IJlSC_lEEESJ_SK_NS4_8TiledMMAINS4_8MMA_AtomIJNS4_4SM904GMMA27MMA_64x64x16_F32BF16BF16_SSILNSO_5MajorE0ELSQ_0ELNSO_7ScaleInE1ELSR_1EEEEEENS4_6LayoutINS5_IJNSA_ILi2EEESC_SC_EEENS5_IJSC_NSA_ILi0EEESX_EEEEENS5_IJNS4_10UnderscoreES10_S10_EEEEENS4_13SM90_TMA_LOADENS4_14ComposedLayoutINS4_7SwizzleILi3ELi4ELi3EEENS4_18smem_ptr_flag_bitsILi16EEENSU_INS5_IJSB_SH_EEENS5_IJSH_SC_EEEEEEEvNS4_8identityENS4_23SM90_TMA_LOAD_MULTICASTES1C_vS1D_EENS_8epilogue10collective6detail29Sm90TmaWarpSpecializedAdapterINS1H_15DefaultEpilogueISJ_SK_SK_NS1G_6thread17LinearCombinationISJ_Li1EffLNS1L_9ScaleType4KindE0ELNS_15FloatRoundStyleE2ESJ_EENS1_15EpilogueDefaultEEEEEvvEEEEvNT_6ParamsE,(.L_x_199 - _ZN7cutlass13device_kernelINS_4gemm6kernel13GemmUniversalIN4cute5tupleIJiiiiEEENS1_10collective13CollectiveMmaINS1_34MainloopSm90TmaGmmaWarpSpecializedILi5ENS5_IJNS4_1CILi8EEENSA_ILi1EEESC_EEENS1_35KernelTmaWarpSpecializedCooperativeEEENS5_IJNSA_ILi256EEENSA_ILi64EEESH_EEENS_10bfloat16_tENS5_IJlSC_lEEESJ_SK_NS4_8TiledMMAINS4_8MMA_AtomIJNS4_4SM904GMMA27MMA_64x64x16_F32BF16BF16_SSILNSO_5MajorE0ELSQ_0ELNSO_7ScaleInE1ELSR_1EEEEEENS4_6LayoutINS5_IJNSA_ILi2EEESC_SC_EEENS5_IJSC_NSA_ILi0EEESX_EEEEENS5_IJNS4_10UnderscoreES10_S10_EEEEENS4_13SM90_TMA_LOADENS4_14ComposedLayoutINS4_7SwizzleILi3ELi4ELi3EEENS4_18smem_ptr_flag_bitsILi16EEENSU_INS5_IJSB_SH_EEENS5_IJSH_SC_EEEEEEEvNS4_8identityENS4_23SM90_TMA_LOAD_MULTICASTES1C_vS1D_EENS_8epilogue10collective6detail29Sm90TmaWarpSpecializedAdapterINS1H_15DefaultEpilogueISJ_SK_SK_NS1G_6thread17LinearCombinationISJ_Li1EffLNS1L_9ScaleType4KindE0ELNS_15FloatRoundStyleE2ESJ_EENS1_15EpilogueDefaultEEEEEvvEEEEvNT_6ParamsE)
        .other          _ZN7cutlass13device_kernelINS_4gemm6kernel13GemmUniversalIN4cute5tupleIJiiiiEEENS1_10collective13CollectiveMmaINS1_34MainloopSm90TmaGmmaWarpSpecializedILi5ENS5_IJNS4_1CILi8EEENSA_ILi1EEESC_EEENS1_35KernelTmaWarpSpecializedCooperativeEEENS5_IJNSA_ILi256EEENSA_ILi64EEESH_EEENS_10bfloat16_tENS5_IJlSC_lEEESJ_SK_NS4_8TiledMMAINS4_8MMA_AtomIJNS4_4SM904GMMA27MMA_64x64x16_F32BF16BF16_SSILNSO_5MajorE0ELSQ_0ELNSO_7ScaleInE1ELSR_1EEEEEENS4_6LayoutINS5_IJNSA_ILi2EEESC_SC_EEENS5_IJSC_NSA_ILi0EEESX_EEEEENS5_IJNS4_10UnderscoreES10_S10_EEEEENS4_13SM90_TMA_LOADENS4_14ComposedLayoutINS4_7SwizzleILi3ELi4ELi3EEENS4_18smem_ptr_flag_bitsILi16EEENSU_INS5_IJSB_SH_EEENS5_IJSH_SC_EEEEEEEvNS4_8identityENS4_23SM90_TMA_LOAD_MULTICASTES1C_vS1D_EENS_8epilogue10collective6detail29Sm90TmaWarpSpecializedAdapterINS1H_15DefaultEpilogueISJ_SK_SK_NS1G_6thread17LinearCombinationISJ_Li1EffLNS1L_9ScaleType4KindE0ELNS_15FloatRoundStyleE2ESJ_EENS1_15EpilogueDefaultEEEEEvvEEEEvNT_6ParamsE,@"STO_CUDA_ENTRY STV_DEFAULT"
_ZN7cutlass13device_kernelINS_4gemm6kernel13GemmUniversalIN4cute5tupleIJiiiiEEENS1_10collective13CollectiveMmaINS1_34MainloopSm90TmaGmmaWarpSpecializedILi5ENS5_IJNS4_1CILi8EEENSA_ILi1EEESC_EEENS1_35KernelTmaWarpSpecializedCooperativeEEENS5_IJNSA_ILi256EEENSA_ILi64EEESH_EEENS_10bfloat16_tENS5_IJlSC_lEEESJ_SK_NS4_8TiledMMAINS4_8MMA_AtomIJNS4_4SM904GMMA27MMA_64x64x16_F32BF16BF16_SSILNSO_5MajorE0ELSQ_0ELNSO_7ScaleInE1ELSR_1EEEEEENS4_6LayoutINS5_IJNSA_ILi2EEESC_SC_EEENS5_IJSC_NSA_ILi0EEESX_EEEEENS5_IJNS4_10UnderscoreES10_S10_EEEEENS4_13SM90_TMA_LOADENS4_14ComposedLayoutINS4_7SwizzleILi3ELi4ELi3EEENS4_18smem_ptr_flag_bitsILi16EEENSU_INS5_IJSB_SH_EEENS5_IJSH_SC_EEEEEEEvNS4_8identityENS4_23SM90_TMA_LOAD_MULTICASTES1C_vS1D_EENS_8epilogue10collective6detail29Sm90TmaWarpSpecializedAdapterINS1H_15DefaultEpilogueISJ_SK_SK_NS1G_6thread17LinearCombinationISJ_Li1EffLNS1L_9ScaleType4KindE0ELNS_15FloatRoundStyleE2ESJ_EENS1_15EpilogueDefaultEEEEEvvEEEEvNT_6ParamsE:
[----:B------:R-:W0:Y:S01]  /*0000*/  LDC R1, c[0x0][0x28] ;  /* 0x00000a00ff017b82 */ /* 0x000e220000000800 */
[----:B------:R-:W1:Y:S01]  /*0010*/  S2R R18, SR_TID.X ;  /* 0x0000000000127919 */ /* 0x000e620000002100 */
[----:B------:R-:W-:Y:S01]  /*0020*/  ELECT P0, URZ, PT ;  /* 0x00000000003f782f */ /* 0x000fe20003800000 */
[----:B------:R-:W-:Y:S01]  /*0030*/  BSSY B0, `(.L_x_0) ;  /* 0x000000f000007945 */ /* 0x000fe20003800000 */
[--C-:B-1----:R-:W-:Y:S02]  /*0040*/  SHF.R.U32.HI R0, RZ, 0x5, R18.reuse ;  /* 0x00000005ff007819 */ /* 0x102fe40000011612 */
[----:B------:R-:W-:-:S03]  /*0050*/  SHF.R.U32.HI R3, RZ, 0x7, R18 ;  /* 0x00000007ff037819 */ /* 0x000fc60000011612 */
[----:B------:R-:W1:Y:S04]  /*0060*/  SHFL.IDX PT, R2, R0, RZ, 0x1f ;  /* 0x00001fff00027589 */ /* 0x000e6800000e0000 */
[----:B------:R2:W3:Y:S01]  /*0070*/  SHFL.IDX PT, R5, R3, RZ, 0x1f ;  /* 0x00001fff03057589 */ /* 0x0004e200000e0000 */
[----:B-1----:R-:W-:-:S13]  /*0080*/  ISETP.NE.OR P0, PT, R2, RZ, !P0 ;  /* 0x000000ff0200720c */ /* 0x002fda0004705670 */
[----:B0-23--:R-:W-:Y:S05]  /*0090*/  @P0 BRA `(.L_x_1) ;  /* 0x0000000000200947 */ /* 0x00dfea0003800000 */
[----:B------:R-:W-:Y:S02]  /*00a0*/  ULDC.64 UR4, c[0x0][0x198] ;  /* 0x0000660000047ab9 */ /* 0x000fe40000000a00 */
[----:B------:R-:W-:Y:S02]  /*00b0*/  UIADD3 UR6, UP0, UR4, 0xf0, URZ ;  /* 0x000000f004067890 */ /* 0x000fe4000ff1e03f */
[----:B------:R-:W-:Y:S02]  /*00c0*/  UIADD3 UR4, UP1, UR4, 0x1f0, URZ ;  /* 0x000001f004047890 */ /* 0x000fe4000ff3e03f */
[----:B------:R-:W-:Y:S02]  /*00d0*/  UIADD3.X UR7, URZ, UR5, URZ, UP0, !UPT ;  /* 0x000000053f077290 */ /* 0x000fe400087fe43f */
[----:B------:R-:W-:-:S07]  /*00e0*/  UIADD3.X UR5, URZ, UR5, URZ, UP1, !UPT ;  /* 0x000000053f057290 */ /* 0x000fce0008ffe43f */
[----:B------:R0:W-:Y:S02]  /*00f0*/  UTMACCTL.PF [UR6] ;  /* 0x00000000060079b9 */ /* 0x0001e40008040000 */
[----:B------:R0:W-:Y:S02]  /*0100*/  UTMACCTL.PF [UR4] ;  /* 0x00000000040079b9 */ /* 0x0001e40008040000 */
[----:B0-----:R-:W-:Y:S01]  /*0110*/  NOP ;  /* 0x0000000000007918 */ /* 0x001fe20000000000 */
.L_x_1:
[----:B------:R-:W-:Y:S05]  /*0120*/  BSYNC B0 ;  /* 0x0000000000007941 */ /* 0x000fea0003800000 */
.L_x_0:
[----:B------:R-:W0:Y:S01]  /*0130*/  SHFL.IDX PT, R3, R0, RZ, 0x1f ;  /* 0x00001fff00037589 */ /* 0x000e2200000e0000 */
[----:B------:R-:W-:-:S04]  /*0140*/  SHF.R.S32.HI R7, RZ, 0x1f, R18 ;  /* 0x0000001fff077819 */ /* 0x000fc80000011412 */
[----:B------:R-:W-:-:S04]  /*0150*/  LEA.HI R7, R7, R18, RZ, 0x7 ;  /* 0x0000001207077211 */ /* 0x000fc800078f38ff */
[----:B------:R-:W-:Y:S02]  /*0160*/  LOP3.LUT R7, R7, 0xffffff80, RZ, 0xc0, !PT ;  /* 0xffffff8007077812 */ /* 0x000fe400078ec0ff */
[----:B0-----:R-:W-:-:S13]  /*0170*/  ISETP.NE.AND P0, PT, R3, RZ, PT ;  /* 0x000000ff0300720c */ /* 0x001fda0003f05270 */
[----:B------:R-:W-:Y:S05]  /*0180*/  @P0 BRA `(.L_x_2) ;  /* 0x0000000000600947 */ /* 0x000fea0003800000 */
[----:B------:R-:W0:Y:S01]  /*0190*/  S2UR UR8, SR_CgaCtaId ;  /* 0x00000000000879c3 */ /* 0x000e220000008800 */
[----:B------:R-:W-:Y:S01]  /*01a0*/  UMOV UR4, 0x400 ;  /* 0x0000040000047882 */ /* 0x000fe20000000000 */
[----:B------:R-:W-:Y:S01]  /*01b0*/  UMOV UR5, 0x1 ;  /* 0x0000000100057882 */ /* 0x000fe20000000000 */
[----:B------:R-:W-:Y:S01]  /*01c0*/  UMOV UR6, 0x10 ;  /* 0x0000001000067882 */ /* 0x000fe20000000000 */
[----:B------:R-:W-:Y:S01]  /*01d0*/  ELECT P0, URZ, PT ;  /* 0x00000000003f782f */ /* 0x000fe20003800000 */
[----:B------:R-:W-:-:S04]  /*01e0*/  UIADD3 UR6, -UR6, 0x100000, URZ ;  /* 0x0010000006067890 */ /* 0x000fc8000fffe13f */
[----:B------:R-:W-:Y:S02]  /*01f0*/  USHF.L.U32 UR7, UR6, 0xb, URZ ;  /* 0x0000000b06077899 */ /* 0x000fe4000800063f */
[----:B------:R-:W-:Y:S02]  /*0200*/  USHF.L.U32 UR6, UR6, 0x1, URZ ;  /* 0x0000000106067899 */ /* 0x000fe4000800063f */
[----:B0-----:R-:W-:Y:S02]  /*0210*/  ULEA UR8, UR8, UR4, 0x18 ;  /* 0x0000000408087291 */ /* 0x001fe4000f8ec03f */
[----:B------:R-:W-:-:S04]  /*0220*/  UIADD3 UR4, -UR5, 0x100000, URZ ;  /* 0x0010000005047890 */ /* 0x000fc8000fffe13f */
[----:B------:R-:W-:Y:S02]  /*0230*/  USHF.L.U32 UR5, UR4, 0xb, URZ ;  /* 0x0000000b04057899 */ /* 0x000fe4000800063f */
[----:B------:R-:W-:Y:S01]  /*0240*/  USHF.L.U32 UR4, UR4, 0x1, URZ ;  /* 0x0000000104047899 */ /* 0x000fe2000800063f */
[----:B------:R-:W0:Y:S11]  /*0250*/  FENCE.VIEW.ASYNC.S ;  /* 0x00000000000073c6 */ /* 0x000e360000000000 */
[----:B0-----:R0:W1:Y:S01]  /*0260*/  SYNCS.EXCH.64 URZ, [UR8], UR4 ;  /* 0x00000004083f75b2 */ /* 0x0010620008000100 */
[----:B------:R0:W2:Y:S01]  /*0270*/  SYNCS.EXCH.64 URZ, [UR8+0x28], UR6 ;  /* 0x00002806083f75b2 */ /* 0x0000a20008000100 */
[----:B------:R0:W3:Y:S01]  /*0280*/  SYNCS.EXCH.64 URZ, [UR8+0x8], UR4 ;  /* 0x00000804083f75b2 */ /* 0x0000e20008000100 */
[----:B------:R0:W4:Y:S01]  /*0290*/  SYNCS.EXCH.64 URZ, [UR8+0x30], UR6 ;  /* 0x00003006083f75b2 */ /* 0x0001220008000100 */
[----:B------:R0:W0:Y:S01]  /*02a0*/  SYNCS.EXCH.64 URZ, [UR8+0x10], UR4 ;  /* 0x00001004083f75b2 */ /* 0x0000220008000100 */
[----:B------:R0:W0:Y:S01]  /*02b0*/  SYNCS.EXCH.64 URZ, [UR8+0x38], UR6 ;  /* 0x00003806083f75b2 */ /* 0x0000220008000100 */
[----:B------:R0:W0:Y:S01]  /*02c0*/  SYNCS.EXCH.64 URZ, [UR8+0x18], UR4 ;  /* 0x00001804083f75b2 */ /* 0x0000220008000100 */
[----:B------:R0:W0:Y:S01]  /*02d0*/  SYNCS.EXCH.64 URZ, [UR8+0x40], UR6 ;  /* 0x00004006083f75b2 */ /* 0x0000220008000100 */
[----:B------:R0:W0:Y:S01]  /*02e0*/  SYNCS.EXCH.64 URZ, [UR8+0x20], UR4 ;  /* 0x00002004083f75b2 */ /* 0x0000220008000100 */
[----:B------:R0:W0:Y:S01]  /*02f0*/  SYNCS.EXCH.64 URZ, [UR8+0x48], UR6 ;  /* 0x00004806083f75b2 */ /* 0x0000220008000100 */
[----:B------:R-:W-:Y:S01]  /*0300*/  NOP ;  /* 0x0000000000007918 */ /* 0x000fe20000000000 */
.L_x_2:
[----:B------:R-:W5:Y:S01]  /*0310*/  SHFL.IDX PT, R0, R0, RZ, 0x1f ;  /* 0x00001fff00007589 */ /* 0x000f6200000e0000 */
[----:B0-----:R-:W0:Y:S01]  /*0320*/  S2UR UR8, SR_CTAID.X ;  /* 0x00000000000879c3 */ /* 0x001e220000002500 */
[----:B------:R-:W-:Y:S01]  /*0330*/  IMAD.IADD R6, R18, 0x1, -R7 ;  /* 0x0000000112067824 */ /* 0x000fe200078e0a07 */
[----:B------:R-:W-:Y:S01]  /*0340*/  SHF.R.S32.HI R10, RZ, 0x1f, R3 ;  /* 0x0000001fff0a7819 */ /* 0x000fe20000011403 */
[----:B------:R-:W1:Y:S01]  /*0350*/  S2R R4, SR_CTAID.Y ;  /* 0x0000000000047919 */ /* 0x000e620000002600 */
[----:B------:R-:W-:Y:S01]  /*0360*/  ELECT P0, URZ, PT ;  /* 0x00000000003f782f */ /* 0x000fe20003800000 */
[----:B------:R-:W-:Y:S01]  /*0370*/  NOP ;  /* 0x0000000000007918 */ /* 0x000fe20000000000 */
[----:B------:R-:W-:Y:S01]  /*0380*/  SHF.R.S32.HI R7, RZ, 0x1f, R6 ;  /* 0x0000001fff077819 */ /* 0x000fe20000011406 */
[----:B------:R-:W-:Y:S01]  /*0390*/  ULDC UR4, c[0x0][0x150] ;  /* 0x0000540000047ab9 */ /* 0x000fe20000000800 */
[----:B------:R-:W-:Y:S01]  /*03a0*/  LEA.HI R10, R10, R3, RZ, 0x2 ;  /* 0x000000030a0a7211 */ /* 0x000fe200078f10ff */
[----:B------:R-:W2:Y:S01]  /*03b0*/  LDC R9, c[0x0][0x144] ;  /* 0x00005100ff097b82 */ /* 0x000ea20000000800 */
[----:B------:R-:W-:Y:S01]  /*03c0*/  LEA.HI R7, R7, R6, RZ, 0x3 ;  /* 0x0000000607077211 */ /* 0x000fe200078f18ff */
[----:B------:R-:W-:Y:S01]  /*03d0*/  NOP ;  /* 0x0000000000007918 */ /* 0x000fe20000000000 */
[----:B------:R-:W-:Y:S01]  /*03e0*/  LOP3.LUT R10, R10, 0x3ffffffc, RZ, 0xc0, !PT ;  /* 0x3ffffffc0a0a7812 */ /* 0x000fe200078ec0ff */
[----:B------:R-:W-:Y:S01]  /*03f0*/  IMAD.MOV.U32 R23, RZ, RZ, 0x1 ;  /* 0x00000001ff177424 */ /* 0x000fe200078e00ff */
[----:B------:R-:W-:-:S02]  /*0400*/  SHF.R.S32.HI R8, RZ, 0x3, R7 ;  /* 0x00000003ff087819 */ /* 0x000fc40000011407 */
[----:B------:R-:W-:Y:S01]  /*0410*/  SHF.R.S32.HI R7, RZ, 0x1f, R7 ;  /* 0x0000001fff077819 */ /* 0x000fe20000011407 */
[----:B------:R-:W-:Y:S01]  /*0420*/  IMAD.IADD R10, R3, 0x1, -R10 ;  /* 0x00000001030a7824 */ /* 0x000fe200078e0a0a */
[----:B------:R-:W3:Y:S01]  /*0430*/  LDC R12, c[0x0][0x140] ;  /* 0x00005000ff0c7b82 */ /* 0x000ee20000000800 */
[----:B------:R-:W-:Y:S02]  /*0440*/  ISETP.NE.AND P3, PT, R5, RZ, PT ;  /* 0x000000ff0500720c */ /* 0x000fe40003f65270 */
[----:B------:R-:W-:Y:S02]  /*0450*/  LEA.HI R7, R7, R8, RZ, 0x2 ;  /* 0x0000000807077211 */ /* 0x000fe400078f10ff */
[----:B-----5:R-:W-:Y:S02]  /*0460*/  ISETP.NE.OR P0, PT, R0, RZ, !P0 ;  /* 0x000000ff0000720c */ /* 0x020fe40004705670 */
[----:B------:R-:W-:Y:S02]  /*0470*/  LOP3.LUT R7, R7, 0xfffffffc, RZ, 0xc0, !PT ;  /* 0xfffffffc07077812 */ /* 0x000fe400078ec0ff */
[----:B0-----:R-:W-:-:S03]  /*0480*/  I2FP.F32.U32 R0, UR8 ;  /* 0x0000000800007c45 */ /* 0x001fc60008201000 */
[----:B------:R-:W-:Y:S02]  /*0490*/  IMAD.IADD R7, R8, 0x1, -R7 ;  /* 0x0000000108077824 */ /* 0x000fe400078e0a07 */
[----:B------:R-:W-:Y:S01]  /*04a0*/  FMUL R0, R0, UR4 ;  /* 0x0000000400007c20 */ /* 0x000fe20008400000 */
[----:B------:R-:W-:Y:S01]  /*04b0*/  ULDC UR4, c[0x0][0x154] ;  /* 0x0000550000047ab9 */ /* 0x000fe20000000800 */
[----:B------:R-:W-:Y:S01]  /*04c0*/  IMAD R7, R10, 0x4, R7 ;  /* 0x000000040a077824 */ /* 0x000fe200078e0207 */
[----:B-1----:R-:W-:Y:S01]  /*04d0*/  I2FP.F32.U32 R8, R4 ;  /* 0x0000000400087245 */ /* 0x002fe20000201000 */
[----:B------:R-:W-:Y:S01]  /*04e0*/  VOTEU.ALL UP0, P0 ;  /* 0x00000000003f7886 */ /* 0x000fe20000000000 */
[----:B------:R-:W-:Y:S01]  /*04f0*/  VOTEU.ALL UP1, P0 ;  /* 0x00000000003f7886 */ /* 0x000fe20000020000 */
[----:B------:R-:W0:Y:S01]  /*0500*/  F2I.U32.TRUNC.NTZ R0, R0 ;  /* 0x0000000000007305 */ /* 0x000e22000020f000 */
[C---:B------:R-:W-:Y:S02]  /*0510*/  IMAD.SHL.U32 R22, R7.reuse, 0x4, RZ ;  /* 0x0000000407167824 */ /* 0x040fe400078e00ff */
[----:B------:R-:W-:Y:S01]  /*0520*/  FMUL R10, R8, UR4 ;  /* 0x00000004080a7c20 */ /* 0x000fe20008400000 */
[----:B------:R-:W1:Y:S01]  /*0530*/  @!UP0 S2UR UR7, SR_CgaCtaId ;  /* 0x00000000000789c3 */ /* 0x000e620000008800 */
[----:B------:R-:W-:Y:S01]  /*0540*/  UMOV UR4, 0x20 ;  /* 0x0000002000047882 */ /* 0x000fe20000000000 */
[----:B------:R-:W-:Y:S01]  /*0550*/  @!UP0 UMOV UR6, 0x400 ;  /* 0x0000040000068882 */ /* 0x000fe20000000000 */
[----:B------:R-:W-:Y:S01]  /*0560*/  LOP3.LUT R22, R7, 0xc, R22, 0x78, !PT ;  /* 0x0000000c07167812 */ /* 0x000fe200078e7816 */
[----:B------:R-:W-:-:S04]  /*0570*/  @!UP0 UIADD3 UR4, -UR4, 0x100000, URZ ;  /* 0x0010000004048890 */ /* 0x000fc8000fffe13f */
[----:B------:R-:W-:Y:S02]  /*0580*/  @!UP0 USHF.L.U32 UR5, UR4, 0xb, URZ ;  /* 0x0000000b04058899 */ /* 0x000fe4000800063f */
[----:B------:R-:W-:Y:S01]  /*0590*/  @!UP0 USHF.L.U32 UR4, UR4, 0x1, URZ ;  /* 0x0000000104048899 */ /* 0x000fe2000800063f */
[----:B------:R-:W5:Y:S01]  /*05a0*/  F2I.U32.TRUNC.NTZ R10, R10 ;  /* 0x0000000a000a7305 */ /* 0x000f62000020f000 */
[----:B---3--:R-:W-:Y:S02]  /*05b0*/  ISETP.EQ.U32.AND P2, PT, R12, 0x1, PT ;  /* 0x000000010c00780c */ /* 0x008fe40003f42070 */
[----:B------:R-:W-:Y:S01]  /*05c0*/  SHF.R.S32.HI R3, RZ, 0x1f, R22 ;  /* 0x0000001fff037819 */ /* 0x000fe20000011416 */
[----:B------:R-:W3:Y:S01]  /*05d0*/  LDC R7, c[0x0][0x148] ;  /* 0x00005200ff077b82 */ /* 0x000ee20000000800 */
[----:B0-----:R-:W-:Y:S02]  /*05e0*/  IMAD.MOV R14, RZ, RZ, -R0 ;  /* 0x000000ffff0e7224 */ /* 0x001fe400078e0a00 */
[----:B------:R-:W-:-:S02]  /*05f0*/  LEA.HI R8, R3, R22, RZ, 0x3 ;  /* 0x0000001603087211 */ /* 0x000fc400078f18ff */
[----:B--2---:R-:W-:Y:S02]  /*0600*/  IMAD R3, R9, R14, UR8 ;  /* 0x0000000809037e24 */ /* 0x004fe4000f8e020e */
[----:B------:R-:W-:Y:S02]  /*0610*/  LOP3.LUT R11, R8, 0xfffffff8, RZ, 0xc0, !PT ;  /* 0xfffffff8080b7812 */ /* 0x000fe400078ec0ff */
[----:B------:R-:W-:Y:S01]  /*0620*/  SHF.R.S32.HI R9, RZ, 0x1f, R2 ;  /* 0x0000001fff097819 */ /* 0x000fe20000011402 */
[----:B-----5:R-:W-:Y:S02]  /*0630*/  IMAD.MOV R24, RZ, RZ, -R10 ;  /* 0x000000ffff187224 */ /* 0x020fe400078e0a0a */
[----:B------:R-:W-:Y:S01]  /*0640*/  IMAD.IADD R0, R22, 0x1, -R11 ;  /* 0x0000000116007824 */ /* 0x000fe200078e0a0b */
[----:B------:R-:W-:Y:S01]  /*0650*/  LEA.HI R9, R9, R2, RZ, 0x2 ;  /* 0x0000000209097211 */ /* 0x000fe200078f10ff */
[----:B-1----:R-:W-:Y:S01]  /*0660*/  @!UP0 ULEA UR6, UR7, UR6, 0x18 ;  /* 0x0000000607068291 */ /* 0x002fe2000f8ec03f */
[----:B------:R-:W-:-:S02]  /*0670*/  VOTEU.ALL UP0, P0 ;  /* 0x00000000003f7886 */ /* 0x000fc40000000000 */
[----:B------:R-:W-:Y:S02]  /*0680*/  LOP3.LUT R9, R9, 0xfffffffc, RZ, 0xc0, !PT ;  /* 0xfffffffc09097812 */ /* 0x000fe400078ec0ff */
[----:B------:R-:W-:Y:S02]  /*0690*/  ISETP.NE.AND P4, PT, R0, R3, PT ;  /* 0x000000030000720c */ /* 0x000fe40003f85270 */
[----:B------:R-:W-:Y:S01]  /*06a0*/  LOP3.LUT P0, RZ, R6, 0x7, RZ, 0xc0, !PT ;  /* 0x0000000706ff7812 */ /* 0x000fe2000780c0ff */
[----:B------:R-:W-:Y:S02]  /*06b0*/  IMAD.IADD R0, R2, 0x1, -R9 ;  /* 0x0000000102007824 */ /* 0x000fe400078e0a09 */
[----:B---3--:R-:W-:Y:S01]  /*06c0*/  IMAD R9, R7, R24, R4 ;  /* 0x0000001807097224 */ /* 0x008fe200078e0204 */
[----:B------:R-:W-:Y:S01]  /*06d0*/  ISETP.LT.U32.AND P0, PT, R22, 0x8, !P0 ;  /* 0x000000081600780c */ /* 0x000fe20004701070 */
[----:B------:R-:W-:Y:S01]  /*06e0*/  VIADD R6, R5, 0xffffffff ;  /* 0xffffffff05067836 */ /* 0x000fe20000000000 */
[----:B------:R-:W-:Y:S01]  /*06f0*/  ISETP.NE.AND P1, PT, R0, 0x3, PT ;  /* 0x000000030000780c */ /* 0x000fe20003f25270 */
[----:B------:R-:W0:Y:S02]  /*0700*/  FENCE.VIEW.ASYNC.S ;  /* 0x00000000000073c6 */ /* 0x000e240000000000 */
[----:B0-----:R0:W1:Y:S01]  /*0710*/  @!UP0 SYNCS.EXCH.64 URZ, [UR6+0x60], UR4 ;  /* 0x00006004063f85b2 */ /* 0x0010620008000100 */
[----:B------:R-:W-:-:S02]  /*0720*/  SEL R2, RZ, 0x1, !P0 ;  /* 0x00000001ff027807 */ /* 0x000fc40004000000 */
[----:B------:R-:W-:Y:S02]  /*0730*/  ISETP.EQ.OR P1, PT, R0, RZ, !P1 ;  /* 0x000000ff0000720c */ /* 0x000fe40004f22670 */
[----:B------:R-:W-:Y:S02]  /*0740*/  @P4 SHF.R.S32.HI R8, RZ, 0x3, R8 ;  /* 0x00000003ff084819 */ /* 0x000fe40000011408 */
[----:B------:R-:W-:Y:S02]  /*0750*/  ISETP.EQ.AND P1, PT, R5, RZ, P1 ;  /* 0x000000ff0500720c */ /* 0x000fe40000f22270 */
[----:B------:R-:W-:Y:S02]  /*0760*/  @P4 ISETP.NE.AND P5, PT, R8, R9, PT ;  /* 0x000000090800420c */ /* 0x000fe40003fa5270 */
[----:B------:R-:W-:Y:S02]  /*0770*/  ISETP.GE.U32.AND P6, PT, R6, 0x2, PT ;  /* 0x000000020600780c */ /* 0x000fe40003fc6070 */
[----:B------:R-:W-:-:S02]  /*0780*/  @P4 SEL R23, RZ, 0x1, P5 ;  /* 0x00000001ff174807 */ /* 0x000fc40002800000 */
[----:B------:R-:W-:Y:S01]  /*0790*/  SEL R19, RZ, 0x1, !P1 ;  /* 0x00000001ff137807 */ /* 0x000fe20004800000 */
[----:B------:R0:W2:Y:S01]  /*07a0*/  @!UP1 SYNCS.EXCH.64 URZ, [UR6+0x68], UR4 ;  /* 0x00006804063f95b2 */ /* 0x0000a20008000100 */
[----:B------:R-:W-:Y:S01]  /*07b0*/  LOP3.LUT R23, R23, R2, RZ, 0xc0, !PT ;  /* 0x0000000217177212 */ /* 0x000fe200078ec0ff */
[----:B------:R-:W-:Y:S01]  /*07c0*/  NOP ;  /* 0x0000000000007918 */ /* 0x000fe20000000000 */
[----:B------:R-:W-:Y:S01]  /*07d0*/  SEL R19, R19, 0x2, P6 ;  /* 0x0000000213137807 */ /* 0x000fe20003000000 */
[----:B------:R-:W-:Y:S06]  /*07e0*/  @!P2 BRA `(.L_x_3) ;  /* 0x000000000008a947 */ /* 0x000fec0003800000 */
[----:B-12-4-:R-:W-:Y:S01]  /*07f0*/  UCGABAR_ARV ;  /* 0x00000000000079c7 */ /* 0x016fe20008000000 */
[----:B------:R-:W-:Y:S05]  /*0800*/  BRA `(.L_x_4) ;  /* 0x0000000000047947 */ /* 0x000fea0003800000 */
.L_x_3:
[----:B-12-4-:R-:W-:Y:S01]  /*0810*/  NOP ;  /* 0x0000000000007918 */ /* 0x016fe20000000000 */
.L_x_4:
[----:B------:R-:W1:Y:S01]  /*0820*/  LDC R2, c[0x0][0x65c] ;  /* 0x00019700ff027b82 */ /* 0x000e620000000800 */
[----:B------:R-:W-:Y:S01]  /*0830*/  LOP3.LUT R5, R5, 0xfffff7ff, RZ, 0xc0, !PT ;  /* 0xfffff7ff05057812 */ /* 0x000fe200078ec0ff */
[----:B------:R-:W-:Y:S02]  /*0840*/  IMAD.U32 R8, RZ, RZ, UR8 ;  /* 0x00000008ff087e24 */ /* 0x000fe4000f8e00ff */
[----:B------:R-:W-:Y:S01]  /*0850*/  IMAD.MOV.U32 R9, RZ, RZ, RZ ;  /* 0x000000ffff097224 */ /* 0x000fe200078e00ff */
[----:B-1----:R-:W-:-:S13]  /*0860*/  ISETP.NE.AND P1, PT, R2, 0x1, PT ;  /* 0x000000010200780c */ /* 0x002fda0003f25270 */
[----:B------:R-:W1:Y:S01]  /*0870*/  @P1 LDC R17, c[0x0][0x10] ;  /* 0x00000400ff111b82 */ /* 0x000e620000000800 */
[----:B------:R-:W-:Y:S01]  /*0880*/  @P1 LOP3.LUT R5, R5, 0x800, RZ, 0xfc, !PT ;  /* 0x0000080005051812 */ /* 0x000fe200078efcff */
[----:B------:R-:W-:Y:S02]  /*0890*/  @P1 IMAD.MOV.U32 R5, RZ, RZ, RZ ;  /* 0x000000ffff051224 */ /* 0x000fe400078e00ff */
[----:B------:R-:W-:-:S04]  /*08a0*/  @P1 IMAD.MOV.U32 R13, RZ, RZ, RZ ;  /* 0x000000ffff0d1224 */ /* 0x000fc800078e00ff */
[----:B------:R-:W2:Y:S01]  /*08b0*/  @!P1 LDC R11, c[0x0][0xc] ;  /* 0x00000300ff0b9b82 */ /* 0x000ea20000000800 */
[----:B-1----:R-:W-:-:S04]  /*08c0*/  @P1 IMAD.WIDE.U32 R16, R17, UR8, R4 ;  /* 0x0000000811101c25 */ /* 0x002fc8000f8e0004 */
[----:B------:R-:W-:Y:S02]  /*08d0*/  @P1 IMAD.IADD R17, R17, 0x1, R13 ;  /* 0x0000000111111824 */ /* 0x000fe400078e020d */
[----:B--2---:R-:W-:-:S04]  /*08e0*/  @!P1 IMAD.WIDE.U32 R8, R4, R11, R8 ;  /* 0x0000000b04089225 */ /* 0x004fc800078e0008 */
[----:B------:R-:W-:Y:S02]  /*08f0*/  @!P1 IMAD.MOV.U32 R16, RZ, RZ, R8 ;  /* 0x000000ffff109224 */ /* 0x000fe400078e0008 */
[----:B------:R-:W-:Y:S01]  /*0900*/  @!P1 IMAD.MOV.U32 R17, RZ, RZ, R9 ;  /* 0x000000ffff119224 */ /* 0x000fe200078e0009 */
[----:B------:R-:W-:Y:S06]  /*0910*/  @!P2 BRA `(.L_x_5) ;  /* 0x00000000000ca947 */ /* 0x000fec0003800000 */
[----:B------:R-:W-:Y:S01]  /*0920*/  UCGABAR_WAIT ;  /* 0x0000000000007dc7 */ /* 0x000fe20008000000 */
[----:B------:R-:W-:Y:S01]  /*0930*/  CCTL.IVALL ;  /* 0x00000000ff00798f */ /* 0x000fe20002000000 */
[----:B------:R-:W-:Y:S05]  /*0940*/  BRA `(.L_x_6) ;  /* 0x0000000000047947 */ /* 0x000fea0003800000 */
.L_x_5:
[----:B------:R-:W-:Y:S06]  /*0950*/  BAR.SYNC.DEFER_BLOCKING 0x0 ;  /* 0x0000000000007b1d */ /* 0x000fec0000010000 */
.L_x_6:
[----:B------:R-:W-:Y:S05]  /*0960*/  @!P3 BRA `(.L_x_7) ;  /* 0x0000006c00b0b947 */ /* 0x000fea0003800000 */
[----:B------:R-:W-:-:S13]  /*0970*/  ISETP.GT.U32.AND P0, PT, R6, 0x1, PT ;  /* 0x000000010600780c */ /* 0x000fda0003f04070 */
[----:B0-----:R-:W-:Y:S05]  /*0980*/  @P0 EXIT ;  /* 0x000000000000094d */ /* 0x001fea0003800000 */
[----:B------:R-:W-:Y:S01]  /*0990*/  ULDC.64 UR4, c[0x0][0x650] ;  /* 0x0001940000047ab9 */ /* 0x000fe20000000a00 */
[----:B------:R-:W-:Y:S01]  /*09a0*/  PRMT R0, RZ, 0x7610, R0 ;  /* 0x00007610ff007816 */ /* 0x000fe20000000000 */
[----:B------:R-:W-:Y:S01]  /*09b0*/  IMAD.MOV.U32 R96, RZ, RZ, -0x1 ;  /* 0xffffffffff607424 */ /* 0x000fe200078e00ff */
[----:B------:R-:W-:Y:S01]  /*09c0*/  ISETP.GE.U32.AND P0, PT, R16, UR4, PT ;  /* 0x0000000410007c0c */ /* 0x000fe2000bf06070 */
[----:B------:R-:W-:Y:S02]  /*09d0*/  IMAD.MOV.U32 R92, RZ, RZ, -0x1 ;  /* 0xffffffffff5c7424 */ /* 0x000fe400078e00ff */
[----:B------:R-:W-:Y:S01]  /*09e0*/  IMAD.MOV.U32 R89, RZ, RZ, -0x1 ;  /* 0xffffffffff597424 */ /* 0x000fe200078e00ff */
[----:B------:R-:W-:-:S13]  /*09f0*/  ISETP.GE.U32.AND.EX P0, PT, R17, UR5, PT, P0 ;  /* 0x0000000511007c0c */ /* 0x000fda000bf06100 */
[----:B------:R-:W-:Y:S05]  /*0a00*/  @P0 BRA `(.L_x_8) ;  /* 0x0000000400280947 */ /* 0x000fea0003800000 */
[----:B------:R-:W0:Y:S01]  /*0a10*/  LDC.64 R20, c[0x0][0x628] ;  /* 0x00018a00ff147b82 */ /* 0x000e220000000a00 */
[----:B------:R-:W-:Y:S02]  /*0a20*/  IMAD.MOV.U32 R8, RZ, RZ, R16 ;  /* 0x000000ffff087224 */ /* 0x000fe400078e0010 */
[----:B------:R-:W-:-:S05]  /*0a30*/  IMAD.MOV.U32 R9, RZ, RZ, R17 ;  /* 0x000000ffff097224 */ /* 0x000fca00078e0011 */
[----:B------:R-:W1:Y:S08]  /*0a40*/  LDC R0, c[0x0][0x630] ;  /* 0x00018c00ff007b82 */ /* 0x000e700000000800 */
[----:B------:R-:W2:Y:S01]  /*0a50*/  LDC.64 R26, c[0x0][0x620] ;  /* 0x00018800ff1a7b82 */ /* 0x000ea20000000a00 */
[----:B0-----:R-:W-:-:S04]  /*0a60*/  ISETP.NE.U32.AND P0, PT, R20, RZ, PT ;  /* 0x000000ff1400720c */ /* 0x001fc80003f05070 */
[----:B------:R-:W-:-:S13]  /*0a70*/  ISETP.NE.AND.EX P0, PT, R21, RZ, PT, P0 ;  /* 0x000000ff1500720c */ /* 0x000fda0003f05300 */
[----:B-12---:R-:W-:Y:S05]  /*0a80*/  @!P0 BRA `(.L_x_9) ;  /* 0x0000000000288947 */ /* 0x006fea0003800000 */
[----:B------:R-:W0:Y:S02]  /*0a90*/  LDC R13, c[0x0][0x634] ;  /* 0x00018d00ff0d7b82 */ /* 0x000e240000000800 */
[----:B0-----:R-:W-:-:S05]  /*0aa0*/  IADD3 R13, P0, R16, R13, RZ ;  /* 0x0000000d100d7210 */ /* 0x001fca0007f1e0ff */
[----:B------:R-:W-:-:S04]  /*0ab0*/  IMAD.X R15, RZ, RZ, R17, P0 ;  /* 0x000000ffff0f7224 */ /* 0x000fc800000e0611 */
[----:B------:R-:W-:-:S04]  /*0ac0*/  IMAD.WIDE.U32 R8, R15, R20, RZ ;  /* 0x000000140f087225 */ /* 0x000fc800078e00ff */
[----:B------:R-:W-:-:S04]  /*0ad0*/  IMAD.WIDE.U32 R10, P0, R13, R21, R8 ;  /* 0x000000150d0a7225 */ /* 0x000fc80007800008 */
[----:B------:R-:W-:-:S04]  /*0ae0*/  IMAD.WIDE.U32 R8, R13, R20, RZ ;  /* 0x000000140d087225 */ /* 0x000fc800078e00ff */
[----:B------:R-:W-:Y:S01]  /*0af0*/  IMAD.X R13, RZ, RZ, RZ, P0 ;  /* 0x000000ffff0d7224 */ /* 0x000fe200000e06ff */
[----:B------:R-:W-:Y:S01]  /*0b00*/  IADD3 RZ, P0, R9, R10, RZ ;  /* 0x0000000a09ff7210 */ /* 0x000fe20007f1e0ff */
[----:B------:R-:W-:-:S04]  /*0b10*/  IMAD.MOV.U32 R12, RZ, RZ, R11 ;  /* 0x000000ffff0c7224 */ /* 0x000fc800078e000b */
[----:B------:R-:W-:-:S08]  /*0b20*/  IMAD.WIDE.U32.X R8, R15, R21, R12, P0 ;  /* 0x000000150f087225 */ /* 0x000fd000000e040c */
.L_x_9:
[----:B------:R-:W0:Y:S01]  /*0b30*/  LDC.64 R20, c[0x0][0x640] ;  /* 0x00019000ff147b82 */ /* 0x000e220000000a00 */
[--C-:B------:R-:W-:Y:S01]  /*0b40*/  SHF.R.U64 R89, R8, R0, R9.reuse ;  /* 0x0000000008597219 */ /* 0x100fe20000001209 */
[----:B------:R-:W-:Y:S01]  /*0b50*/  IMAD R28, R7, R24, R4 ;  /* 0x00000018071c7224 */ /* 0x000fe200078e0204 */
[----:B------:R-:W-:Y:S01]  /*0b60*/  SHF.R.U32.HI R0, RZ, R0, R9 ;  /* 0x00000000ff007219 */ /* 0x000fe20000011609 */
[----:B------:R-:W-:Y:S01]  /*0b70*/  IMAD.MOV.U32 R25, RZ, RZ, 0x1 ;  /* 0x00000001ff197424 */ /* 0x000fe200078e00ff */
[----:B------:R-:W-:-:S03]  /*0b80*/  IADD3 R5, P0, RZ, -R89, RZ ;  /* 0x80000059ff057210 */ /* 0x000fc60007f1e0ff */
[----:B------:R-:W1:Y:S02]  /*0b90*/  LDC R6, c[0x0][0x618] ;  /* 0x00018600ff067b82 */ /* 0x000e640000000800 */
[----:B------:R-:W-:-:S04]  /*0ba0*/  IMAD.X R9, RZ, RZ, ~R0, P0 ;  /* 0x000000ffff097224 */ /* 0x000fc800000e0e00 */
[-C--:B------:R-:W-:Y:S02]  /*0bb0*/  IMAD R0, R9, R26.reuse, RZ ;  /* 0x0000001a09007224 */ /* 0x080fe400078e02ff */
[----:B------:R-:W2:Y:S01]  /*0bc0*/  LDC R11, c[0x0][0x608] ;  /* 0x00018200ff0b7b82 */ /* 0x000ea20000000800 */
[----:B------:R-:W-:-:S04]  /*0bd0*/  IMAD.WIDE.U32 R8, R5, R26, R16 ;  /* 0x0000001a05087225 */ /* 0x000fc800078e0010 */
[----:B------:R-:W-:-:S03]  /*0be0*/  IMAD R5, R5, R27, R0 ;  /* 0x0000001b05057224 */ /* 0x000fc600078e0200 */
[----:B------:R-:W3:Y:S01]  /*0bf0*/  LDC R12, c[0x0][0x658] ;  /* 0x00019600ff0c7b82 */ /* 0x000ee20000000800 */
[----:B0-----:R-:W-:Y:S01]  /*0c00*/  ISETP.NE.U32.AND P0, PT, R20, RZ, PT ;  /* 0x000000ff1400720c */ /* 0x001fe20003f05070 */
[----:B------:R-:W-:Y:S02]  /*0c10*/  IMAD.IADD R5, R9, 0x1, R5 ;  /* 0x0000000109057824 */ /* 0x000fe400078e0205 */
[----:B------:R-:W-:Y:S01]  /*0c20*/  IMAD.MOV.U32 R9, RZ, RZ, -0x1 ;  /* 0xffffffffff097424 */ /* 0x000fe200078e00ff */
[----:B------:R-:W-:-:S03]  /*0c30*/  ISETP.NE.AND.EX P0, PT, R21, RZ, PT, P0 ;  /* 0x000000ff1500720c */ /* 0x000fc60003f05300 */
[----:B------:R-:W0:Y:S01]  /*0c40*/  LDC R15, c[0x0][0x600] ;  /* 0x00018000ff0f7b82 */ /* 0x000e220000000800 */
[-CC-:B-1----:R-:W-:Y:S02]  /*0c50*/  SHF.R.U64 R13, R8, R6.reuse, R5.reuse ;  /* 0x00000006080d7219 */ /* 0x182fe40000001205 */
[----:B------:R-:W-:-:S05]  /*0c60*/  SHF.R.U32.HI R0, RZ, R6, R5 ;  /* 0x00000006ff007219 */ /* 0x000fca0000011605 */
[----:B------:R-:W1:Y:S01]  /*0c70*/  LDC R14, c[0x0][0x648] ;  /* 0x00019200ff0e7b82 */ /* 0x000e620000000800 */
[-CC-:B--2---:R-:W-:Y:S02]  /*0c80*/  SHF.R.U64 R29, R13, R11.reuse, R0.reuse ;  /* 0x0000000b0d1d7219 */ /* 0x184fe40000001200 */
[----:B------:R-:W-:-:S05]  /*0c90*/  SHF.R.U32.HI R5, RZ, R11, R0 ;  /* 0x0000000bff057219 */ /* 0x000fca0000011600 */
[----:B------:R-:W2:Y:S01]  /*0ca0*/  LDC R26, c[0x0][0x638] ;  /* 0x00018e00ff1a7b82 */ /* 0x000ea20000000800 */
[-CC-:B---3--:R-:W-:Y:S02]  /*0cb0*/  SHF.R.U64 R24, R29, R12.reuse, R5.reuse ;  /* 0x0000000c1d187219 */ /* 0x188fe40000001205 */
[-C--:B------:R-:W-:Y:S02]  /*0cc0*/  SHF.L.U32 R0, R9, R12.reuse, RZ ;  /* 0x0000000c09007219 */ /* 0x080fe400000006ff */
[----:B------:R-:W-:Y:S01]  /*0cd0*/  SHF.R.U32.HI R5, RZ, R12, R5 ;  /* 0x0000000cff057219 */ /* 0x000fe20000011605 */
[----:B------:R-:W-:Y:S01]  /*0ce0*/  IMAD.MOV.U32 R4, RZ, RZ, R24 ;  /* 0x000000ffff047224 */ /* 0x000fe200078e0018 */
[----:B------:R-:W-:Y:S01]  /*0cf0*/  LOP3.LUT R10, RZ, R0, RZ, 0x33, !PT ;  /* 0x00000000ff0a7212 */ /* 0x000fe200078e33ff */
[----:B------:R-:W3:Y:S01]  /*0d00*/  LDC R27, c[0x0][0x610] ;  /* 0x00018400ff1b7b82 */ /* 0x000ee20000000800 */
[----:B------:R-:W-:Y:S05]  /*0d10*/  @!P0 BRA `(.L_x_10) ;  /* 0x0000000000288947 */ /* 0x000fea0003800000 */
[----:B------:R-:W4:Y:S02]  /*0d20*/  LDC R9, c[0x0][0x64c] ;  /* 0x00019300ff097b82 */ /* 0x000f240000000800 */
[----:B----4-:R-:W-:-:S05]  /*0d30*/  IADD3 R9, P0, R24, R9, RZ ;  /* 0x0000000918097210 */ /* 0x010fca0007f1e0ff */
        /* <DEDUP_REMOVED lines=8> */
.L_x_10:
[----:B-1----:R-:W-:Y:S01]  /*0dc0*/  SHF.R.U64 R4, R4, R14, R5 ;  /* 0x0000000e04047219 */ /* 0x002fe20000001205 */
[----:B0-----:R-:W-:Y:S01]  /*0dd0*/  VIADD R6, R15, 0xffffffff ;  /* 0xffffffff0f067836 */ /* 0x001fe20000000000 */
[----:B------:R-:W-:Y:S02]  /*0de0*/  SHF.L.U32 R0, R25, R12, RZ ;  /* 0x0000000c19007219 */ /* 0x000fe400000006ff */
[----:B------:R-:W-:Y:S01]  /*0df0*/  LOP3.LUT R5, R29, R10, RZ, 0xc0, !PT ;  /* 0x0000000a1d057212 */ /* 0x000fe200078ec0ff */
[----:B------:R-:W-:Y:S01]  /*0e00*/  IMAD.MOV R7, RZ, RZ, -R4 ;  /* 0x000000ffff077224 */ /* 0x000fe200078e0a04 */
[----:B------:R-:W-:Y:S02]  /*0e10*/  SEL R3, R3, R28, !P1 ;  /* 0x0000001c03037207 */ /* 0x000fe40004800000 */
[----:B------:R-:W-:Y:S01]  /*0e20*/  LOP3.LUT R6, R13, R6, RZ, 0xc0, !PT ;  /* 0x000000060d067212 */ /* 0x000fe200078ec0ff */
[----:B------:R-:W-:Y:S02]  /*0e30*/  IMAD R4, R0, R4, R5 ;  /* 0x0000000400047224 */ /* 0x000fe400078e0205 */
[----:B--2---:R-:W-:-:S02]  /*0e40*/  IMAD R0, R7, R26, R24 ;  /* 0x0000001a07007224 */ /* 0x004fc400078e0218 */
[----:B---3--:R-:W-:Y:S02]  /*0e50*/  IMAD R3, R4, R27, R3 ;  /* 0x0000001b04037224 */ /* 0x008fe400078e0203 */
[----:B------:R-:W-:Y:S02]  /*0e60*/  IMAD R96, R0, R15, R6 ;  /* 0x0000000f00607224 */ /* 0x000fe400078e0206 */
[----:B------:R-:W-:-:S03]  /*0e70*/  IMAD.MOV.U32 R4, RZ, RZ, 0x1 ;  /* 0x00000001ff047424 */ /* 0x000fc600078e00ff */
[----:B------:R-:W-:Y:S02]  /*0e80*/  SEL R92, R96, R3, !P1 ;  /* 0x00000003605c7207 */ /* 0x000fe40004800000 */
[----:B------:R-:W-:Y:S02]  /*0e90*/  PRMT R0, R4, 0x7610, R0 ;  /* 0x0000761004007816 */ /* 0x000fe40000000000 */
[----:B------:R-:W-:-:S07]  /*0ea0*/  SEL R96, R3, R96, !P1 ;  /* 0x0000006003607207 */ /* 0x000fce0004800000 */
.L_x_8:
[----:B------:R-:W-:-:S08]  /*0eb0*/  NOP ;  /* 0x0000000000007918 */ /* 0x000fd00000000000 */
[----:B------:R-:W0:Y:S02]  /*0ec0*/  USETMAXREG.TRY_ALLOC.CTAPOOL UP0, 0xe8 ;  /* 0x000000e8000079c8 */ /* 0x000e240008000600 */
[----:B0-----:R-:W-:-:S13]  /*0ed0*/  PLOP3.LUT P0, PT, PT, PT, UP0, 0x80, 0x0 ;  /* 0x000000000000781c */ /* 0x001fda0003f0f008 */
[----:B------:R-:W-:Y:S05]  /*0ee0*/  @!P0 BRA `(.L_x_8) ;  /* 0xfffffffc00f08947 */ /* 0x000fea000383ffff */
[----:B------:R-:W-:Y:S01]  /*0ef0*/  ULDC.64 UR4, c[0x0][0x598] ;  /* 0x0001660000047ab9 */ /* 0x000fe20000000a00 */
[----:B------:R-:W-:Y:S01]  /*0f00*/  ULDC.64 UR36, c[0x0][0x208] ;  /* 0x0000820000247ab9 */ /* 0x000fe20000000a00 */
[----:B------:R-:W-:-:S04]  /*0f10*/  ISETP.NE.U32.AND P0, PT, RZ, UR4, PT ;  /* 0x00000004ff007c0c */ /* 0x000fc8000bf05070 */
[----:B------:R-:W-:-:S13]  /*0f20*/  ISETP.NE.AND.EX P0, PT, RZ, UR5, PT, P0 ;  /* 0x00000005ff007c0c */ /* 0x000fda000bf05300 */
[----:B------:R-:W-:Y:S05]  /*0f30*/  @!P0 BRA `(.L_x_11) ;  /* 0x00000000001c8947 */ /* 0x000fea0003800000 */
[----:B------:R-:W0:Y:S02]  /*0f40*/  LDC.64 R4, c[0x0][0x598] ;  /* 0x00016600ff047b82 */ /* 0x000e240000000a00 */
[----:B0-----:R-:W2:Y:S02]  /*0f50*/  LDG.E.64 R4, desc[UR36][R4.64] ;  /* 0x0000002404047981 */ /* 0x001ea4000c1e1b00 */
[----:B--2---:R-:W-:-:S04]  /*0f60*/  ISETP.NE.U32.AND P0, PT, R4, RZ, PT ;  /* 0x000000ff0400720c */ /* 0x004fc80003f05070 */
[----:B------:R-:W-:-:S13]  /*0f70*/  ISETP.NE.AND.EX P0, PT, R5, RZ, PT, P0 ;  /* 0x000000ff0500720c */ /* 0x000fda0003f05300 */
[----:B------:R-:W-:Y:S05]  /*0f80*/  @!P0 BRA `(.L_x_11) ;  /* 0x0000000000088947 */ /* 0x000fea0003800000 */
[----:B------:R0:W5:Y:S01]  /*0f90*/  LD.E R88, desc[UR36][R4.64] ;  /* 0x0000002404587980 */ /* 0x000162000c101900 */
[----:B------:R-:W-:Y:S05]  /*0fa0*/  BRA `(.L_x_12) ;  /* 0x0000000000247947 */ /* 0x000fea0003800000 */
.L_x_11:
[----:B------:R-:W-:Y:S02]  /*0fb0*/  ULDC.64 UR4, c[0x0][0x588] ;  /* 0x0001620000047ab9 */ /* 0x000fe40000000a00 */
[----:B------:R-:W-:-:S04]  /*0fc0*/  ISETP.NE.U32.AND P0, PT, RZ, UR4, PT ;  /* 0x00000004ff007c0c */ /* 0x000fc8000bf05070 */
[----:B------:R-:W-:-:S13]  /*0fd0*/  ISETP.NE.AND.EX P0, PT, RZ, UR5, PT, P0 ;  /* 0x00000005ff007c0c */ /* 0x000fda000bf05300 */
[----:B------:R-:W-:Y:S05]  /*0fe0*/  @!P0 BRA `(.L_x_13) ;  /* 0x00000000000c8947 */ /* 0x000fea0003800000 */
[----:B------:R-:W0:Y:S02]  /*0ff0*/  LDC.64 R4, c[0x0][0x588] ;  /* 0x00016200ff047b82 */ /* 0x000e240000000a00 */
[----:B0-----:R1:W5:Y:S01]  /*1000*/  LDG.E R88, desc[UR36][R4.64] ;  /* 0x0000002404587981 */ /* 0x001362000c1e1900 */
[----:B------:R-:W-:Y:S05]  /*1010*/  BRA `(.L_x_12) ;  /* 0x0000000000087947 */ /* 0x000fea0003800000 */
.L_x_13:
[----:B------:R-:W-:Y:S02]  /*1020*/  ULDC UR4, c[0x0][0x580] ;  /* 0x0001600000047ab9 */ /* 0x000fe40000000800 */
[----:B------:R-:W-:-:S07]  /*1030*/  IMAD.U32 R88, RZ, RZ, UR4 ;  /* 0x00000004ff587e24 */ /* 0x000fce000f8e00ff */
.L_x_12:
[----:B------:R-:W-:Y:S02]  /*1040*/  ULDC.64 UR4, c[0x0][0x5a0] ;  /* 0x0001680000047ab9 */ /* 0x000fe40000000a00 */
[----:B------:R-:W-:-:S04]  /*1050*/  ISETP.NE.U32.AND P0, PT, RZ, UR4, PT ;  /* 0x00000004ff007c0c */ /* 0x000fc8000bf05070 */
[----:B------:R-:W-:-:S13]  /*1060*/  ISETP.NE.AND.EX P0, PT, RZ, UR5, PT, P0 ;  /* 0x00000005ff007c0c */ /* 0x000fda000bf05300 */
[----:B------:R-:W-:Y:S05]  /*1070*/  @!P0 BRA `(.L_x_14) ;  /* 0x00000000001c8947 */ /* 0x000fea0003800000 */
[----:B01----:R-:W0:Y:S02]  /*1080*/  LDC.64 R4, c[0x0][0x5a0] ;  /* 0x00016800ff047b82 */ /* 0x003e240000000a00 */
[----:B0-----:R-:W2:Y:S02]  /*1090*/  LDG.E.64 R4, desc[UR36][R4.64] ;  /* 0x0000002404047981 */ /* 0x001ea4000c1e1b00 */
[----:B--2---:R-:W-:-:S04]  /*10a0*/  ISETP.NE.U32.AND P0, PT, R4, RZ, PT ;  /* 0x000000ff0400720c */ /* 0x004fc80003f05070 */
[----:B------:R-:W-:-:S13]  /*10b0*/  ISETP.NE.AND.EX P0, PT, R5, RZ, PT, P0 ;  /* 0x000000ff0500720c */ /* 0x000fda0003f05300 */
[----:B------:R-:W-:Y:S05]  /*10c0*/  @!P0 BRA `(.L_x_14) ;  /* 0x0000000000088947 */ /* 0x000fea0003800000 */
[----:B------:R0:W5:Y:S01]  /*10d0*/  LD.E R90, desc[UR36][R4.64] ;  /* 0x00000024045a7980 */ /* 0x000162000c101900 */
[----:B------:R-:W-:Y:S05]  /*10e0*/  BRA `(.L_x_15) ;  /* 0x0000000000247947 */ /* 0x000fea0003800000 */
.L_x_14:
[----:B------:R-:W-:Y:S02]  /*10f0*/  ULDC.64 UR4, c[0x0][0x590] ;  /* 0x0001640000047ab9 */ /* 0x000fe40000000a00 */
[----:B------:R-:W-:-:S04]  /*1100*/  ISETP.NE.U32.AND P0, PT, RZ, UR4, PT ;  /* 0x00000004ff007c0c */ /* 0x000fc8000bf05070 */
[----:B------:R-:W-:-:S13]  /*1110*/  ISETP.NE.AND.EX P0, PT, RZ, UR5, PT, P0 ;  /* 0x00000005ff007c0c */ /* 0x000fda000bf05300 */
[----:B------:R-:W-:Y:S05]  /*1120*/  @!P0 BRA `(.L_x_16) ;  /* 0x00000000000c8947 */ /* 0x000fea0003800000 */
[----:B------:R-:W2:Y:S02]  /*1130*/  LDC.64 R90, c[0x0][0x590] ;  /* 0x00016400ff5a7b82 */ /* 0x000ea40000000a00 */
[----:B--2---:R2:W5:Y:S01]  /*1140*/  LDG.E R90, desc[UR36][R90.64] ;  /* 0x000000245a5a7981 */ /* 0x004562000c1e1900 */
[----:B------:R-:W-:Y:S05]  /*1150*/  BRA `(.L_x_15) ;  /* 0x0000000000087947 */ /* 0x000fea0003800000 */
.L_x_16:
[----:B------:R-:W-:Y:S02]  /*1160*/  ULDC UR4, c[0x0][0x584] ;  /* 0x0001610000047ab9 */ /* 0x000fe40000000800 */
[----:B------:R-:W-:-:S07]  /*1170*/  IMAD.U32 R90, RZ, RZ, UR4 ;  /* 0x00000004ff5a7e24 */ /* 0x000fce000f8e00ff */
.L_x_15:
[----:B------:R-:W-:-:S13]  /*1180*/  LOP3.LUT P0, RZ, R0, 0xff, RZ, 0xc0, !PT ;  /* 0x000000ff00ff7812 */ /* 0x000fda000780c0ff */
[----:B------:R-:W-:Y:S05]  /*1190*/  @!P0 EXIT ;  /* 0x000000000000894d */ /* 0x000fea0003800000 */
[----:B------:R-:W-:Y:S01]  /*11a0*/  ULDC UR4, c[0x0][0x28c] ;  /* 0x0000a30000047ab9 */ /* 0x000fe20000000800 */
[----:B------:R-:W-:Y:S01]  /*11b0*/  LOP3.LUT R106, R19, 0x1, RZ, 0xfc, !PT ;  /* 0x00000001136a7812 */ /* 0x000fe200078efcff */
[----:B------:R-:W-:Y:S01]  /*11c0*/  UIADD3 UR4, UR4, 0x3f, URZ ;  /* 0x0000003f04047890 */ /* 0x000fe2000fffe03f */
[----:B------:R-:W-:Y:S01]  /*11d0*/  UMOV UR38, URZ ;  /* 0x0000003f00267c82 */ /* 0x000fe20008000000 */
[----:B------:R-:W-:Y:S02]  /*11e0*/  UMOV UR39, URZ ;  /* 0x0000003f00277c82 */ /* 0x000fe40008000000 */
[----:B------:R-:W-:-:S04]  /*11f0*/  USHF.R.S32.HI UR5, URZ, 0x1f, UR4 ;  /* 0x0000001f3f057899 */ /* 0x000fc80008011404 */
[----:B------:R-:W-:-:S04]  /*1200*/  ULEA.HI UR5, UR5, UR4, URZ, 0x6 ;  /* 0x0000000405057291 */ /* 0x000fc8000f8f303f */
[----:B------:R-:W-:-:S12]  /*1210*/  USHF.R.S32.HI UR40, URZ, 0x6, UR5 ;  /* 0x000000063f287899 */ /* 0x000fd80008011405 */
.L_x_162:
[----:B------:R-:W-:Y:S01]  /*1220*/  LOP3.LUT R0, R18, 0x80, RZ, 0xc0, !PT ;  /* 0x0000008012007812 */ /* 0x000fe200078ec0ff */
[----:B---3--:R-:W3:Y:S01]  /*1230*/  S2UR UR7, SR_CgaCtaId ;  /* 0x00000000000779c3 */ /* 0x008ee20000008800 */
[----:B------:R-:W-:Y:S02]  /*1240*/  UMOV UR6, 0x400 ;  /* 0x0000040000067882 */ /* 0x000fe40000000000 */
[----:B------:R-:W-:-:S06]  /*1250*/  SHF.R.U32.HI R0, RZ, 0x7, R0 ;  /* 0x00000007ff007819 */ /* 0x000fcc0000011600 */
[----:B----4-:R-:W4:Y:S01]  /*1260*/  SHFL.IDX PT, R0, R0, RZ, 0x1f ;  /* 0x00001fff00007589 */ /* 0x010f2200000e0000 */
[----:B---3--:R-:W-:Y:S01]  /*1270*/  ULEA UR6, UR7, UR6, 0x18 ;  /* 0x0000000607067291 */ /* 0x008fe2000f8ec03f */
[----:B----4-:R-:W-:-:S13]  /*1280*/  R2UR UR4, R0 ;  /* 0x00000000000472ca */ /* 0x010fda00000e0000 */
[----:B------:R-:W-:-:S04]  /*1290*/  ULEA.HI UR5, UR4, UR4, URZ, 0x1 ;  /* 0x0000000404057291 */ /* 0x000fc8000f8f083f */
[----:B------:R-:W-:-:S04]  /*12a0*/  ULOP3.LUT UR5, UR5, 0x7fffe, URZ, 0xc0, !UPT ;  /* 0x0007fffe05057892 */ /* 0x000fc8000f8ec03f */
[----:B------:R-:W-:-:S03]  /*12b0*/  UIADD3 UR5, UR4, -UR5, URZ ;  /* 0x8000000504057290 */ /* 0x000fc6000fffe03f */
[----:B------:R-:W-:Y:S01]  /*12c0*/  ULDC UR4, c[0x0][0x28c] ;  /* 0x0000a30000047ab9 */ /* 0x000fe20000000800 */
[----:B------:R-:W-:Y:S01]  /*12d0*/  ULEA UR5, UR5, UR6, 0xd ;  /* 0x0000000605057291 */ /* 0x000fe2000f8e683f */
[----:B------:R-:W-:-:S03]  /*12e0*/  ISETP.LT.AND P0, PT, RZ, UR4, PT ;  /* 0x00000004ff007c0c */ /* 0x000fc6000bf01270 */
[----:B------:R-:W-:-:S04]  /*12f0*/  UIADD3 UR5, UR5, 0x100, URZ ;  /* 0x0000010005057890 */ /* 0x000fc8000fffe03f */
[----:B------:R-:W-:-:S04]  /*1300*/  USHF.R.U32.HI UR5, URZ, 0x4, UR5 ;  /* 0x000000043f057899 */ /* 0x000fc80008011605 */
[----:B------:R-:W-:Y:S02]  /*1310*/  ULOP3.LUT UR41, UR5, 0x3fff, URZ, 0xc0, !UPT ;  /* 0x00003fff05297892 */ /* 0x000fe4000f8ec03f */
[----:B01---5:R-:W-:Y:S10]  /*1320*/  @P0 BRA `(.L_x_17) ;  /* 0x0000000000400947 */ /* 0x023ff40003800000 */
[----:B------:R-:W-:Y:S01]  /*1330*/  MOV R0, 0x0 ;  /* 0x0000000000007802 */ /* 0x000fe20000000f00 */
[----:B------:R-:W-:Y:S01]  /*1340*/  ULDC.64 UR4, c[0x4][0x68] ;  /* 0x01001a0000047ab9 */ /* 0x000fe20000000a00 */
[----:B------:R-:W-:Y:S01]  /*1350*/  ULDC.64 UR6, c[0x4][0x8] ;  /* 0x0100020000067ab9 */ /* 0x000fe20000000a00 */
[----:B01----:R-:W-:Y:S01]  /*1360*/  IMAD.U32 R4, RZ, RZ, UR4 ;  /* 0x00000004ff047e24 */ /* 0x003fe2000f8e00ff */
[----:B------:R0:W1:Y:S01]  /*1370*/  LDC.64 R14, c[0x4][R0] ;  /* 0x01000000000e7b82 */ /* 0x0000620000000a00 */
[----:B------:R-:W-:Y:S01]  /*1380*/  IMAD.U32 R5, RZ, RZ, UR5 ;  /* 0x00000005ff057e24 */ /* 0x000fe2000f8e00ff */
[----:B------:R-:W-:Y:S01]  /*1390*/  ULDC.64 UR4, c[0x4][0x70] ;  /* 0x01001c0000047ab9 */ /* 0x000fe20000000a00 */
[----:B------:R-:W-:Y:S02]  /*13a0*/  IMAD.U32 R10, RZ, RZ, UR6 ;  /* 0x00000006ff0a7e24 */ /* 0x000fe4000f8e00ff */
[----:B------:R-:W-:Y:S02]  /*13b0*/  IMAD.U32 R6, RZ, RZ, UR4 ;  /* 0x00000004ff067e24 */ /* 0x000fe4000f8e00ff */
[----:B------:R-:W-:-:S02]  /*13c0*/  IMAD.U32 R7, RZ, RZ, UR5 ;  /* 0x00000005ff077e24 */ /* 0x000fc4000f8e00ff */
[----:B------:R-:W-:Y:S02]  /*13d0*/  IMAD.U32 R11, RZ, RZ, UR7 ;  /* 0x00000007ff0b7e24 */ /* 0x000fe4000f8e00ff */
[----:B------:R-:W-:Y:S02]  /*13e0*/  IMAD.MOV.U32 R8, RZ, RZ, 0x1e1 ;  /* 0x000001e1ff087424 */ /* 0x000fe400078e00ff */
[----:B------:R-:W-:Y:S02]  /*13f0*/  IMAD.MOV.U32 R12, RZ, RZ, 0x1 ;  /* 0x00000001ff0c7424 */ /* 0x000fe400078e00ff */
[----:B0-----:R-:W-:-:S07]  /*1400*/  IMAD.MOV.U32 R13, RZ, RZ, RZ ;  /* 0x000000ffff0d7224 */ /* 0x001fce00078e00ff */
[----:B------:R-:W-:-:S07]  /*1410*/  LEPC R20, `(.L_x_17) ;  /* 0x000000001014794e */ /* 0x000fce0000000000 */
[----:B-12--5:R-:W-:Y:S05]  /*1420*/  CALL.ABS.NOINC R14 ;  /* 0x000000000e007343 */ /* 0x026fea0003c00000 */
.L_x_17:
[----:B------:R-:W-:-:S13]  /*1430*/  ISETP.NE.AND P0, PT, R106, 0x3, PT ;  /* 0x000000036a00780c */ /* 0x000fda0003f05270 */
[----:B------:R-:W-:Y:S05]  /*1440*/  @!P0 BRA `(.L_x_18) ;  /* 0x0000000000048947 */ /* 0x000fea0003800000 */
[----:B------:R-:W-:Y:S01]  /*1450*/  BPT.TRAP 0x1 ;  /* 0x000000040000795c */ /* 0x000fe20000300000 */
.L_x_18:
[----:B------:R-:W3:Y:S01]  /*1460*/  S2UR UR5, SR_CgaCtaId ;  /* 0x00000000000579c3 */ /* 0x000ee20000008800 */
[----:B------:R-:W-:Y:S01]  /*1470*/  UMOV UR4, 0x400 ;  /* 0x0000040000047882 */ /* 0x000fe20000000000 */
[----:B------:R-:W-:Y:S02]  /*1480*/  IMAD.U32 R0, RZ, RZ, UR38 ;  /* 0x00000026ff007e24 */ /* 0x000fe4000f8e00ff */
[----:B------:R-:W-:-:S03]  /*1490*/  IMAD.U32 R3, RZ, RZ, UR39 ;  /* 0x00000027ff037e24 */ /* 0x000fc6000f8e00ff */
[----:B------:R-:W-:Y:S01]  /*14a0*/  SHF.L.U32 R0, R0, 0x1f, RZ ;  /* 0x0000001f00007819 */ /* 0x000fe200000006ff */
[----:B---3--:R-:W-:-:S06]  /*14b0*/  ULEA UR4, UR5, UR4, 0x18 ;  /* 0x0000000405047291 */ /* 0x008fcc000f8ec03f */
[----:B------:R-:W-:-:S04]  /*14c0*/  IMAD.U32 R6, RZ, RZ, UR4 ;  /* 0x00000004ff067e24 */ /* 0x000fc8000f8e00ff */
[----:B------:R-:W-:-:S04]  /*14d0*/  IMAD R3, R3, 0x8, R6 ;  /* 0x0000000803037824 */ /* 0x000fc800078e0206 */
[----:B------:R3:W4:Y:S01]  /*14e0*/  SYNCS.PHASECHK.TRANS64.TRYWAIT P1, [R3+URZ], R0 ;  /* 0x00000000030075a7 */ /* 0x000722000802017f */
[----:B------:R-:W-:Y:S05]  /*14f0*/  @!P0 BRA `(.L_x_19) ;  /* 0x0000000000048947 */ /* 0x000fea0003800000 */
[----:B------:R-:W-:Y:S01]  /*1500*/  BPT.TRAP 0x1 ;  /* 0x000000040000795c */ /* 0x000fe20000300000 */
.L_x_19:
[----:B----4-:R-:W-:Y:S05]  /*1510*/  @P1 BRA `(.L_x_20) ;  /* 0x0000000000081947 */ /* 0x010fea0003800000 */
[----:B------:R-:W4:Y:S02]  /*1520*/  SYNCS.PHASECHK.TRANS64.TRYWAIT P1, [R3+URZ], R0 ;  /* 0x00000000030075a7 */ /* 0x000f24000802017f */
[----:B----4-:R-:W-:Y:S05]  /*1530*/  @!P1 BRA `(.L_x_21) ;  /* 0x00000078004c9947 */ /* 0x010fea0003800000 */
.L_x_20:
[----:B------:R-:W-:-:S04]  /*1540*/  UISETP.LT.AND UP0, UPT, UR40, 0x1, UPT ;  /* 0x000000012800788c */ /* 0x000fc8000bf01270 */
[----:B------:R-:W-:-:S06]  /*1550*/  USEL UR4, UR40, 0x1, UP0 ;  /* 0x0000000128047887 */ /* 0x000fcc0008000000 */
[----:B---34-:R-:W-:Y:S01]  /*1560*/  IMAD.U32 R0, RZ, RZ, UR4 ;  /* 0x00000004ff007e24 */ /* 0x018fe2000f8e00ff */
[----:B------:R-:W-:Y:S05]  /*1570*/  WARPSYNC.ALL ;  /* 0x0000000000007948 */ /* 0x000fea0003800000 */
[----:B------:R-:W-:-:S04]  /*1580*/  IADD3 R0, -R0, UR40, RZ ;  /* 0x0000002800007c10 */ /* 0x000fc8000fffe1ff */
[----:B------:R-:W-:Y:S02]  /*1590*/  ISETP.GE.AND P1, PT, R0, 0x1, PT ;  /* 0x000000010000780c */ /* 0x000fe40003f26270 */
[----:B------:R-:W-:Y:S01]  /*15a0*/  R2UR UR4, R6 ;  /* 0x00000000060472ca */ /* 0x000fe200000e0000 */
[----:B------:R-:W-:Y:S01]  /*15b0*/  WARPGROUP.ARRIVE ;  /* 0x00000000000079c5 */ /* 0x000fe20000000000 */
[----:B------:R-:W-:Y:S01]  /*15c0*/  UMOV UR9, 0x40000040 ;  /* 0x4000004000097882 */ /* 0x000fe20000000000 */
[----:B------:R-:W-:-:S10]  /*15d0*/  UMOV UR11, 0x40000040 ;  /* 0x40000040000b7882 */ /* 0x000fd40000000000 */
[----:B------:R-:W-:-:S04]  /*15e0*/  UIADD3 UR4, UR4, 0x28100, URZ ;  /* 0x0002810004047890 */ /* 0x000fc8000fffe03f */
[----:B------:R-:W-:-:S04]  /*15f0*/  USHF.R.U32.HI UR4, URZ, 0x4, UR4 ;  /* 0x000000043f047899 */ /* 0x000fc80008011604 */
[----:B------:R-:W-:Y:S02]  /*1600*/  ULOP3.LUT UR5, UR4, 0x3fff, URZ, 0xc0, !UPT ;  /* 0x00003fff04057892 */ /* 0x000fe4000f8ec03f */
[----:B------:R-:W-:Y:S02]  /*1610*/  ULOP3.LUT UR4, UR41, 0x10000, URZ, 0xfc, !UPT ;  /* 0x0001000029047892 */ /* 0x000fe4000f8efc3f */
[----:B------:R-:W-:Y:S02]  /*1620*/  ULOP3.LUT UR5, UR5, 0x10000, URZ, 0xfc, !UPT ;  /* 0x0001000005057892 */ /* 0x000fe4000f8efc3f */
[----:B------:R-:W-:Y:S02]  /*1630*/  ULEA UR7, UR39, UR4, 0xb ;  /* 0x0000000427077291 */ /* 0x000fe4000f8e583f */
[----:B------:R-:W-:Y:S02]  /*1640*/  ULEA UR6, UR39, UR5, 0x9 ;  /* 0x0000000527067291 */ /* 0x000fe4000f8e483f */
[----:B------:R-:W-:-:S03]  /*1650*/  UIADD3 UR12, UR7, 0x400, URZ ;  /* 0x00000400070c7890 */ /* 0x000fc6000fffe03f */
[----:B------:R-:W-:Y:S02]  /*1660*/  UMOV UR8, UR7 ;  /* 0x0000000700087c82 */ /* 0x000fe40008000000 */
[----:B------:R-:W-:Y:S02]  /*1670*/  UMOV UR10, UR6 ;  /* 0x00000006000a7c82 */ /* 0x000fe40008000000 */
[----:B------:R-:W-:Y:S01]  /*1680*/  HGMMA.64x64x16.F32.BF16 R56, gdesc[UR8], RZ, !UPT, gsb0 ;  /* 0x00e00000083879f0 */ /* 0x000fe2000c0018ff */
[----:B------:R-:W-:Y:S01]  /*1690*/  UMOV UR8, UR12 ;  /* 0x0000000c00087c82 */ /* 0x000fe20008000000 */
[----:B------:R-:W-:Y:S01]  /*16a0*/  UMOV UR9, 0x40000040 ;  /* 0x4000004000097882 */ /* 0x000fe20000000000 */
[----:B------:R-:W-:Y:S01]  /*16b0*/  UIADD3 UR12, UR7, 0x402, URZ ;  /* 0x00000402070c7890 */ /* 0x000fe2000fffe03f */
[----:B------:R-:W-:Y:S02]  /*16c0*/  WARPGROUP.DEPBAR.LE gsb0, 0x0 ;  /* 0x00008000000079c5 */ /* 0x000fe40000010000 */
[----:B------:R-:W-:-:S06]  /*16d0*/  WARPGROUP.ARRIVE ;  /* 0x00000000000079c5 */ /* 0x000fcc0000000000 */
[----:B------:R-:W-:Y:S01]  /*16e0*/  HGMMA.64x64x16.F32.BF16 R24, gdesc[UR8], RZ, !UPT, gsb0 ;  /* 0x00e00000081879f0 */ /* 0x000fe2000c0018ff */
[----:B------:R-:W-:Y:S02]  /*16f0*/  UIADD3 UR8, UR7, 0x2, URZ ;  /* 0x0000000207087890 */ /* 0x000fe4000fffe03f */
[----:B------:R-:W-:Y:S01]  /*1700*/  UIADD3 UR10, UR6, 0x2, URZ ;  /* 0x00000002060a7890 */ /* 0x000fe2000fffe03f */
[----:B------:R-:W-:Y:S01]  /*1710*/  UMOV UR9, 0x40000040 ;  /* 0x4000004000097882 */ /* 0x000fe20000000000 */
[----:B------:R-:W-:Y:S01]  /*1720*/  UMOV UR11, 0x40000040 ;  /* 0x40000040000b7882 */ /* 0x000fe20000000000 */
[----:B------:R-:W-:Y:S02]  /*1730*/  WARPGROUP.DEPBAR.LE gsb0, 0x0 ;  /* 0x00008000000079c5 */ /* 0x000fe40000010000 */
[----:B------:R-:W-:-:S06]  /*1740*/  WARPGROUP.ARRIVE ;  /* 0x00000000000079c5 */ /* 0x000fcc0000000000 */
[----:B------:R-:W-:Y:S01]  /*1750*/  HGMMA.64x64x16.F32.BF16 R56, gdesc[UR8], R56, gsb0 ;  /* 0x00e00000083879f0 */ /* 0x000fe20008001838 */
[----:B------:R-:W-:Y:S01]  /*1760*/  UMOV UR8, UR12 ;  /* 0x0000000c00087c82 */ /* 0x000fe20008000000 */
[----:B------:R-:W-:Y:S01]  /*1770*/  UMOV UR9, 0x40000040 ;  /* 0x4000004000097882 */ /* 0x000fe20000000000 */
[----:B------:R-:W-:Y:S01]  /*1780*/  UIADD3 UR12, UR7, 0x404, URZ ;  /* 0x00000404070c7890 */ /* 0x000fe2000fffe03f */
[----:B------:R-:W-:Y:S02]  /*1790*/  WARPGROUP.DEPBAR.LE gsb0, 0x0 ;  /* 0x00008000000079c5 */ /* 0x000fe40000010000 */
[----:B------:R-:W-:-:S06]  /*17a0*/  WARPGROUP.ARRIVE ;  /* 0x00000000000079c5 */ /* 0x000fcc0000000000 */
[----:B------:R-:W-:Y:S01]  /*17b0*/  HGMMA.64x64x16.F32.BF16 R24, gdesc[UR8], R24, gsb0 ;  /* 0x00e00000081879f0 */ /* 0x000fe20008001818 */
        /* <DEDUP_REMOVED lines=9> */
[----:B------:R-:W-:Y:S02]  /*1850*/  WARPGROUP.DEPBAR.LE gsb0, 0x0 ;  /* 0x00008000000079c5 */ /* 0x000fe40000010000 */
[----:B------:R-:W-:-:S06]  /*1860*/  WARPGROUP.ARRIVE ;  /* 0x00000000000079c5 */ /* 0x000fcc0000000000 */
[----:B------:R-:W-:Y:S01]  /*1870*/  HGMMA.64x64x16.F32.BF16 R24, gdesc[UR8], R24, gsb0 ;  /* 0x00e00000081879f0 */ /* 0x000fe20008001818 */
[----:B------:R-:W-:Y:S02]  /*1880*/  UIADD3 UR8, UR7, 0x6, URZ ;  /* 0x0000000607087890 */ /* 0x000fe4000fffe03f */
[----:B------:R-:W-:Y:S01]  /*1890*/  UIADD3 UR10, UR6, 0x6, URZ ;  /* 0x00000006060a7890 */ /* 0x000fe2000fffe03f */
[----:B------:R-:W-:Y:S01]  /*18a0*/  UMOV UR9, 0x40000040 ;  /* 0x4000004000097882 */ /* 0x000fe20000000000 */
[----:B------:R-:W-:Y:S01]  /*18b0*/  UMOV UR11, 0x40000040 ;  /* 0x40000040000b7882 */ /* 0x000fe20000000000 */
[----:B------:R-:W-:Y:S01]  /*18c0*/  UIADD3 UR7, UR7, 0x406, URZ ;  /* 0x0000040607077890 */ /* 0x000fe2000fffe03f */
[----:B------:R-:W-:Y:S02]  /*18d0*/  WARPGROUP.DEPBAR.LE gsb0, 0x0 ;  /* 0x00008000000079c5 */ /* 0x000fe40000010000 */
[----:B------:R-:W-:-:S06]  /*18e0*/  WARPGROUP.ARRIVE ;  /* 0x00000000000079c5 */ /* 0x000fcc0000000000 */
[----:B------:R-:W-:Y:S01]  /*18f0*/  HGMMA.64x64x16.F32.BF16 R56, gdesc[UR8], R56, gsb0 ;  /* 0x00e00000083879f0 */ /* 0x000fe20008001838 */
[----:B------:R-:W-:Y:S01]  /*1900*/  UMOV UR8, UR7 ;  /* 0x0000000700087c82 */ /* 0x000fe20008000000 */
[----:B------:R-:W-:Y:S01]  /*1910*/  UMOV UR9, 0x40000040 ;  /* 0x4000004000097882 */ /* 0x000fe20000000000 */
[----:B------:R-:W-:Y:S02]  /*1920*/  WARPGROUP.DEPBAR.LE gsb0, 0x0 ;  /* 0x00008000000079c5 */ /* 0x000fe40000010000 */
[----:B------:R-:W-:-:S06]  /*1930*/  WARPGROUP.ARRIVE ;  /* 0x00000000000079c5 */ /* 0x000fcc0000000000 */
[----:B------:R-:W-:Y:S03]  /*1940*/  HGMMA.64x64x16.F32.BF16 R24, gdesc[UR8], R24, gsb0 ;  /* 0x00e00000081879f0 */ /* 0x000fe60008001818 */
[----:B------:R-:W-:Y:S02]  /*1950*/  WARPGROUP.DEPBAR.LE gsb0, 0x0 ;  /* 0x00008000000079c5 */ /* 0x000fe40000010000 */
[----:B------:R-:W-:Y:S05]  /*1960*/  @!P1 BRA `(.L_x_22) ;  /* 0x0000000400849947 */ /* 0x000fea0003800000 */
[----:B------:R-:W-:Y:S02]  /*1970*/  UIADD3 UR6, UR39, 0x1, URZ ;  /* 0x0000000127067890 */ /* 0x000fe4000fffe03f */
[----:B------:R-:W-:Y:S02]  /*1980*/  IMAD.U32 R3, RZ, RZ, UR39 ;  /* 0x00000027ff037e24 */ /* 0x000fe4000f8e00ff */
[----:B------:R-:W-:-:S04]  /*1990*/  UISETP.NE.AND UP0, UPT, UR6, 0x5, UPT ;  /* 0x000000050600788c */ /* 0x000fc8000bf05270 */
[----:B------:R-:W-:Y:S02]  /*19a0*/  USEL UR7, URZ, 0x1, UP0 ;  /* 0x000000013f077887 */ /* 0x000fe40008000000 */
[----:B------:R-:W-:Y:S02]  /*19b0*/  USEL UR6, UR6, URZ, UP0 ;  /* 0x0000003f06067287 */ /* 0x000fe40008000000 */
[----:B------:R-:W-:-:S06]  /*19c0*/  ULOP3.LUT UR7, UR38, UR7, URZ, 0x3c, !UPT ;  /* 0x0000000726077292 */ /* 0x000fcc000f8e3c3f */
[----:B------:R-:W-:-:S07]  /*19d0*/  IMAD.U32 R7, RZ, RZ, UR7 ;  /* 0x00000007ff077e24 */ /* 0x000fce000f8e00ff */
.L_x_29:
[----:B------:R-:W-:Y:S05]  /*19e0*/  @!P0 BRA `(.L_x_23) ;  /* 0x0000000000048947 */ /* 0x000fea0003800000 */
[----:B------:R-:W-:Y:S01]  /*19f0*/  BPT.TRAP 0x1 ;  /* 0x000000040000795c */ /* 0x000fe20000300000 */
.L_x_23:
[----:B------:R-:W3:Y:S01]  /*1a00*/  S2UR UR8, SR_CgaCtaId ;  /* 0x00000000000879c3 */ /* 0x000ee20000008800 */
[----:B------:R-:W-:Y:S01]  /*1a10*/  UMOV UR7, 0x400 ;  /* 0x0000040000077882 */ /* 0x000fe20000000000 */
[----:B01----:R-:W-:Y:S01]  /*1a20*/  IMAD.U32 R5, RZ, RZ, UR6 ;  /* 0x00000006ff057e24 */ /* 0x003fe2000f8e00ff */
[----:B------:R-:W-:Y:S01]  /*1a30*/  SHF.L.U32 R4, R7, 0x1f, RZ ;  /* 0x0000001f07047819 */ /* 0x000fe200000006ff */
[----:B---3--:R-:W-:-:S06]  /*1a40*/  ULEA UR7, UR8, UR7, 0x18 ;  /* 0x0000000708077291 */ /* 0x008fcc000f8ec03f */
[----:B------:R-:W-:-:S04]  /*1a50*/  IMAD.U32 R6, RZ, RZ, UR7 ;  /* 0x00000007ff067e24 */ /* 0x000fc8000f8e00ff */
[----:B------:R-:W-:-:S04]  /*1a60*/  IMAD R5, R5, 0x8, R6 ;  /* 0x0000000805057824 */ /* 0x000fc800078e0206 */
[----:B------:R0:W1:Y:S01]  /*1a70*/  SYNCS.PHASECHK.TRANS64.TRYWAIT P1, [R5+URZ], R4 ;  /* 0x00000004050075a7 */ /* 0x000062000802017f */
[----:B------:R-:W-:Y:S05]  /*1a80*/  @!P0 BRA `(.L_x_24) ;  /* 0x0000000000048947 */ /* 0x000fea0003800000 */
[----:B------:R-:W-:Y:S01]  /*1a90*/  BPT.TRAP 0x1 ;  /* 0x000000040000795c */ /* 0x000fe20000300000 */
.L_x_24:
[----:B-1----:R-:W-:Y:S05]  /*1aa0*/  @P1 BRA `(.L_x_25) ;  /* 0x0000000000081947 */ /* 0x002fea0003800000 */
[----:B------:R-:W1:Y:S02]  /*1ab0*/  SYNCS.PHASECHK.TRANS64.TRYWAIT P1, [R5+URZ], R4 ;  /* 0x00000004050075a7 */ /* 0x000e64000802017f */
[----:B-1----:R-:W-:Y:S05]  /*1ac0*/  @!P1 BRA `(.L_x_26) ;  /* 0x0000007000fc9947 */ /* 0x002fea0003800000 */
.L_x_25:
[----:B------:R-:W-:Y:S01]  /*1ad0*/  ULEA UR7, UR6, UR5, 0x9 ;  /* 0x0000000506077291 */ /* 0x000fe2000f8e483f */
[----:B------:R-:W-:Y:S01]  /*1ae0*/  WARPGROUP.ARRIVE ;  /* 0x00000000000079c5 */ /* 0x000fe20000000000 */
[----:B------:R-:W-:Y:S01]  /*1af0*/  ULEA UR12, UR6, UR4, 0xb ;  /* 0x00000004060c7291 */ /* 0x000fe2000f8e583f */
[----:B------:R-:W-:Y:S01]  /*1b00*/  UMOV UR11, 0x40000040 ;  /* 0x40000040000b7882 */ /* 0x000fe20000000000 */
[----:B------:R-:W-:Y:S02]  /*1b10*/  UMOV UR9, 0x40000040 ;  /* 0x4000004000097882 */ /* 0x000fe40000000000 */
[----:B------:R-:W-:Y:S01]  /*1b20*/  UIADD3 UR13, UR12, 0x400, URZ ;  /* 0x000004000c0d7890 */ /* 0x000fe2000fffe03f */
[----:B------:R-:W-:Y:S02]  /*1b30*/  UMOV UR10, UR7 ;  /* 0x00000007000a7c82 */ /* 0x000fe40008000000 */
[----:B------:R-:W-:Y:S02]  /*1b40*/  UMOV UR8, UR12 ;  /* 0x0000000c00087c82 */ /* 0x000fe40008000000 */
[----:B------:R-:W-:Y:S01]  /*1b50*/  HGMMA.64x64x16.F32.BF16 R56, gdesc[UR8], R56, gsb0 ;  /* 0x00e00000083879f0 */ /* 0x000fe20008001838 */
[----:B------:R-:W-:Y:S01]  /*1b60*/  UMOV UR9, 0x40000040 ;  /* 0x4000004000097882 */ /* 0x000fe20000000000 */
[----:B------:R-:W-:Y:S01]  /*1b70*/  UMOV UR8, UR13 ;  /* 0x0000000d00087c82 */ /* 0x000fe20008000000 */
[----:B------:R-:W-:Y:S01]  /*1b80*/  UIADD3 UR13, UR12, 0x402, URZ ;  /* 0x000004020c0d7890 */ /* 0x000fe2000fffe03f */
[----:B------:R-:W-:-:S02]  /*1b90*/  WARPGROUP.DEPBAR.LE gsb0, 0x0 ;  /* 0x00008000000079c5 */ /* 0x000fc40000010000 */
        /* <DEDUP_REMOVED lines=42> */
[----:B------:R-:W-:Y:S01]  /*1e40*/  BPT.TRAP 0x1 ;  /* 0x000000040000795c */ /* 0x000fe20000300000 */
.L_x_27:
[----:B------:R-:W-:-:S13]  /*1e50*/  ISETP.NE.AND P1, PT, R23, RZ, PT ;  /* 0x000000ff1700720c */ /* 0x000fda0003f25270 */
[----:B01----:R-:W-:-:S04]  /*1e60*/  @P1 IMAD R4, R3, 0x8, R6 ;  /* 0x0000000803041824 */ /* 0x003fc800078e0206 */
[----:B------:R-:W-:-:S05]  /*1e70*/  @P1 VIADD R5, R4, 0x28 ;  /* 0x0000002804051836 */ /* 0x000fca0000000000 */
[----:B------:R-:W-:-:S04]  /*1e80*/  @P1 PRMT R5, R22, 0x654, R5 ;  /* 0x0000065416051816 */ /* 0x000fc80000000005 */
[----:B------:R0:W-:Y:S01]  /*1e90*/  @P1 SYNCS.ARRIVE.TRANS64.RED.A1T0 RZ, [R5+URZ], RZ ;  /* 0x000000ff05ff19a7 */ /* 0x0001e2000810043f */
[----:B------:R-:W-:-:S13]  /*1ea0*/  ISETP.GT.U32.AND P1, PT, R19, 0x1, PT ;  /* 0x000000011300780c */ /* 0x000fda0003f24070 */
[----:B0-----:R-:W-:Y:S05]  /*1eb0*/  @P1 BRA `(.L_x_28) ;  /* 0x0000000000041947 */ /* 0x001fea0003800000 */
[----:B------:R-:W-:Y:S01]  /*1ec0*/  BPT.TRAP 0x1 ;  /* 0x000000040000795c */ /* 0x000fe20000300000 */
.L_x_28:
[----:B------:R-:W-:Y:S01]  /*1ed0*/  UIADD3 UR6, UR6, 0x1, URZ ;  /* 0x0000000106067890 */ /* 0x000fe2000fffe03f */
[C---:B------:R-:W-:Y:S01]  /*1ee0*/  ISETP.GT.AND P2, PT, R0.reuse, 0x1, PT ;  /* 0x000000010000780c */ /* 0x040fe20003f44270 */
[----:B------:R-:W-:Y:S02]  /*1ef0*/  VIADD R3, R3, 0x1 ;  /* 0x0000000103037836 */ /* 0x000fe40000000000 */
[----:B------:R-:W-:Y:S01]  /*1f00*/  UISETP.NE.AND UP0, UPT, UR6, 0x5, UPT ;  /* 0x000000050600788c */ /* 0x000fe2000bf05270 */
[----:B------:R-:W-:Y:S02]  /*1f10*/  VIADD R0, R0, 0xffffffff ;  /* 0xffffffff00007836 */ /* 0x000fe40000000000 */
[C---:B------:R-:W-:Y:S01]  /*1f20*/  ISETP.NE.AND P1, PT, R3.reuse, 0x5, PT ;  /* 0x000000050300780c */ /* 0x040fe20003f25270 */
[----:B------:R-:W-:Y:S02]  /*1f30*/  USEL UR7, URZ, 0x1, UP0 ;  /* 0x000000013f077887 */ /* 0x000fe40008000000 */
[----:B------:R-:W-:Y:S01]  /*1f40*/  USEL UR6, UR6, URZ, UP0 ;  /* 0x0000003f06067287 */ /* 0x000fe20008000000 */
[----:B------:R-:W-:-:S03]  /*1f50*/  SEL R3, R3, RZ, P1 ;  /* 0x000000ff03037207 */ /* 0x000fc60000800000 */
[----:B------:R-:W-:Y:S01]  /*1f60*/  LOP3.LUT R7, R7, UR7, RZ, 0x3c, !PT ;  /* 0x0000000707077c12 */ /* 0x000fe2000f8e3cff */
[----:B------:R-:W-:Y:S07]  /*1f70*/  @P2 BRA `(.L_x_29) ;  /* 0xfffffff800982947 */ /* 0x000fee000383ffff */
.L_x_22:
[----:B------:R-:W3:Y:S02]  /*1f80*/  LDC R0, c[0x0][0x28c] ;  /* 0x0000a300ff007b82 */ /* 0x000ee40000000800 */
[----:B---3--:R-:W-:-:S13]  /*1f90*/  ISETP.GE.AND P1, PT, R0, 0x1, PT ;  /* 0x000000010000780c */ /* 0x008fda0003f26270 */
[----:B------:R-:W-:Y:S05]  /*1fa0*/  @!P1 BRA `(.L_x_30) ;  /* 0x0000000000509947 */ /* 0x000fea0003800000 */
[----:B------:R-:W-:Y:S05]  /*1fb0*/  @!P0 BRA `(.L_x_31) ;  /* 0x0000000000048947 */ /* 0x000fea0003800000 */
[----:B------:R-:W-:Y:S01]  /*1fc0*/  BPT.TRAP 0x1 ;  /* 0x000000040000795c */ /* 0x000fe20000300000 */
.L_x_31:
[----:B------:R-:W-:Y:S01]  /*1fd0*/  ISETP.NE.AND P0, PT, R23, RZ, PT ;  /* 0x000000ff1700720c */ /* 0x000fe20003f05270 */
[----:B------:R-:W-:Y:S01]  /*1fe0*/  BSSY B0, `(.L_x_32) ;  /* 0x000000e000007945 */ /* 0x000fe20003800000 */
[----:B------:R-:W-:-:S11]  /*1ff0*/  ISETP.GT.U32.AND P1, PT, R19, 0x1, PT ;  /* 0x000000011300780c */ /* 0x000fd60003f24070 */
[----:B------:R-:W-:Y:S05]  /*2000*/  @!P0 BRA `(.L_x_33) ;  /* 0x00000000002c8947 */ /* 0x000fea0003800000 */
[----:B------:R-:W-:-:S04]  /*2010*/  UISETP.LT.AND UP0, UPT, UR40, 0x1, UPT ;  /* 0x000000012800788c */ /* 0x000fc8000bf01270 */
[----:B------:R-:W-:-:S04]  /*2020*/  USEL UR6, UR40, 0x1, UP0 ;  /* 0x0000000128067887 */ /* 0x000fc80008000000 */
[----:B------:R-:W-:-:S04]  /*2030*/  UIADD3 UR6, UR39, UR40, -UR6 ;  /* 0x0000002827067290 */ /* 0x000fc8000fffe806 */
[----:B------:R-:W-:-:S04]  /*2040*/  UIMAD.WIDE.U32 UR4, UR6, -0x33333333, URZ ;  /* 0xcccccccd060478a5 */ /* 0x000fc8000f8e003f */
[----:B------:R-:W-:-:S04]  /*2050*/  USHF.R.U32.HI UR4, URZ, 0x2, UR5 ;  /* 0x000000023f047899 */ /* 0x000fc80008011605 */
[----:B------:R-:W-:-:S06]  /*2060*/  UIMAD UR6, UR4, -0x5, UR6 ;  /* 0xfffffffb040678a4 */ /* 0x000fcc000f8e0206 */
[----:B------:R-:W-:-:S04]  /*2070*/  IMAD.U32 R3, RZ, RZ, UR6 ;  /* 0x00000006ff037e24 */ /* 0x000fc8000f8e00ff */
[----:B------:R-:W-:-:S04]  /*2080*/  IMAD R0, R3, 0x8, R6 ;  /* 0x0000000803007824 */ /* 0x000fc800078e0206 */
[----:B------:R-:W-:-:S05]  /*2090*/  VIADD R3, R0, 0x28 ;  /* 0x0000002800037836 */ /* 0x000fca0000000000 */
[----:B------:R-:W-:-:S04]  /*20a0*/  PRMT R3, R22, 0x654, R3 ;  /* 0x0000065416037816 */ /* 0x000fc80000000003 */
[----:B------:R3:W-:Y:S03]  /*20b0*/  SYNCS.ARRIVE.TRANS64.RED.A1T0 RZ, [R3+URZ], RZ ;  /* 0x000000ff03ff79a7 */ /* 0x0007e6000810043f */
.L_x_33:
[----:B------:R-:W-:Y:S05]  /*20c0*/  BSYNC B0 ;  /* 0x0000000000007941 */ /* 0x000fea0003800000 */
.L_x_32:
[----:B------:R-:W-:Y:S05]  /*20d0*/  @P1 BRA `(.L_x_30) ;  /* 0x0000000000041947 */ /* 0x000fea0003800000 */
[----:B------:R-:W-:Y:S01]  /*20e0*/  BPT.TRAP 0x1 ;  /* 0x000000040000795c */ /* 0x000fe20000300000 */
.L_x_30:
[----:B------:R-:W4:Y:S01]  /*20f0*/  LDC R6, c[0x0][0x288] ;  /* 0x0000a200ff067b82 */ /* 0x000f220000000800 */
[--C-:B------:R-:W-:Y:S01]  /*2100*/  SHF.R.U32.HI R0, RZ, 0x2, R18.reuse ;  /* 0x00000002ff007819 */ /* 0x100fe20000011612 */
[----:B------:R-:W-:Y:S01]  /*2110*/  IMAD.SHL.U32 R11, R92, 0x40, RZ ;  /* 0x000000405c0b7824 */ /* 0x000fe200078e00ff */
[----:B01----:R-:W-:Y:S01]  /*2120*/  SHF.R.U32.HI R5, RZ, 0x7, R18 ;  /* 0x00000007ff057819 */ /* 0x003fe20000011612 */
[----:B------:R-:W-:Y:S01]  /*2130*/  UIADD3 UR39, UR40, UR39, URZ ;  /* 0x0000002728277290 */ /* 0x000fe2000fffe03f */
[----:B---3--:R-:W-:Y:S01]  /*2140*/  LOP3.LUT R3, R0, 0x7, RZ, 0xc0, !PT ;  /* 0x0000000700037812 */ /* 0x008fe200078ec0ff */
[----:B------:R-:W-:Y:S01]  /*2150*/  ULDC UR7, c[0x0][0x284] ;  /* 0x0000a10000077ab9 */ /* 0x000fe20000000800 */
[----:B------:R-:W-:Y:S01]  /*2160*/  LOP3.LUT R0, R5, 0x1, RZ, 0xc0, !PT ;  /* 0x0000000105007812 */ /* 0x000fe200078ec0ff */
[----:B------:R-:W-:Y:S01]  /*2170*/  UISETP.GT.U32.AND UP0, UPT, UR39, 0x4, UPT ;  /* 0x000000042700788c */ /* 0x000fe2000bf04070 */
[C---:B------:R-:W-:Y:S01]  /*2180*/  LOP3.LUT R5, R18.reuse, 0x3, RZ, 0xc0, !PT ;  /* 0x0000000312057812 */ /* 0x040fe200078ec0ff */
[----:B------:R-:W-:Y:S01]  /*2190*/  UISETP.GE.U32.AND UP1, UPT, UR40, 0x5, UPT ;  /* 0x000000052800788c */ /* 0x000fe2000bf26070 */
[----:B------:R-:W-:Y:S01]  /*21a0*/  LOP3.LUT R4, R18, 0x60, RZ, 0xc0, !PT ;  /* 0x0000006012047812 */ /* 0x000fe200078ec0ff */
[----:B------:R-:W-:Y:S01]  /*21b0*/  IMAD.SHL.U32 R8, R0, 0x40, RZ ;  /* 0x0000004000087824 */ /* 0x000fe200078e00ff */
[----:B------:R-:W-:Y:S01]  /*21c0*/  UISETP.LT.U32.AND UP0, UPT, UR40, 0x5, UP0 ;  /* 0x000000052800788c */ /* 0x000fe20008701070 */
[----:B------:R-:W-:Y:S01]  /*21d0*/  SHF.R.S32.HI R21, RZ, 0x1f, R89 ;  /* 0x0000001fff157819 */ /* 0x000fe20000011459 */
[----:B------:R-:W-:Y:S01]  /*21e0*/  ULDC.64 UR8, c[0x0][0x5d0] ;  /* 0x0001740000087ab9 */ /* 0x000fe20000000a00 */
[----:B------:R-:W-:Y:S01]  /*21f0*/  SHF.R.U32.HI R4, RZ, 0x1, R4 ;  /* 0x00000001ff047819 */ /* 0x000fe20000011604 */
[----:B------:R-:W-:-:S02]  /*2200*/  UIMAD.WIDE.U32 UR4, UR39, -0x33333333, URZ ;  /* 0xcccccccd270478a5 */ /* 0x000fc4000f8e003f */
[----:B------:R-:W-:Y:S01]  /*2210*/  USEL UR6, URZ, 0x1, !UP0 ;  /* 0x000000013f067887 */ /* 0x000fe2000c000000 */
[--C-:B------:R-:W-:Y:S01]  /*2220*/  IADD3 R7, RZ, -R4, -R3.reuse ;  /* 0x80000004ff077210 */ /* 0x100fe20007ffe803 */
[----:B------:R-:W-:Y:S01]  /*2230*/  USHF.R.U32.HI UR4, URZ, 0x2, UR5 ;  /* 0x000000023f047899 */ /* 0x000fe20008011605 */
[----:B------:R-:W-:Y:S01]  /*2240*/  LOP3.LUT R3, R8, 0x40, R3, 0xe2, !PT ;  /* 0x0000004008037812 */ /* 0x000fe200078ee203 */
[----:B------:R-:W-:Y:S01]  /*2250*/  IMAD R8, R21, UR8, RZ ;  /* 0x0000000815087c24 */ /* 0x000fe2000f8e02ff */
[----:B----4-:R-:W-:Y:S01]  /*2260*/  ISETP.GE.AND P0, PT, R11, R6, PT ;  /* 0x000000060b00720c */ /* 0x010fe20003f06270 */
[----:B------:R-:W-:Y:S01]  /*2270*/  IMAD R10, R5, -0x2, R6 ;  /* 0xfffffffe050a7824 */ /* 0x000fe200078e0206 */
[----:B------:R-:W-:Y:S01]  /*2280*/  ULOP3.LUT UR38, UR38, UR6, URZ, 0x3c, !UPT ;  /* 0x0000000626267292 */ /* 0x000fe2000f8e3c3f */
[----:B------:R-:W-:Y:S01]  /*2290*/  IMAD.SHL.U32 R5, R96, 0x100, RZ ;  /* 0x0000010060057824 */ /* 0x000fe200078e00ff */
[----:B------:R-:W-:Y:S01]  /*22a0*/  UIMAD UR39, UR4, -0x5, UR39 ;  /* 0xfffffffb042778a4 */ /* 0x000fe2000f8e0227 */
[----:B------:R-:W-:Y:S01]  /*22b0*/  IMAD.SHL.U32 R6, R18, 0x2, RZ ;  /* 0x0000000212067824 */ /* 0x000fe200078e00ff */
[----:B------:R-:W-:Y:S01]  /*22c0*/  @UP1 ULOP3.LUT UR38, UR38, 0x1, UR4, 0x78, !UPT ;  /* 0x0000000126261892 */ /* 0x000fe2000f8e7804 */
[----:B------:R-:W-:Y:S01]  /*22d0*/  IMAD R0, R0, -0x40, R7 ;  /* 0xffffffc000007824 */ /* 0x000fe200078e0207 */
[----:B------:R-:W-:Y:S01]  /*22e0*/  ISETP.GE.OR P0, PT, R5, UR7, P0 ;  /* 0x0000000705007c0c */ /* 0x000fe20008706670 */
[----:B------:R-:W-:Y:S01]  /*22f0*/  IMAD.WIDE R96, R96, 0x100, RZ ;  /* 0x0000010060607825 */ /* 0x000fe200078e02ff */
[----:B------:R-:W-:-:S03]  /*2300*/  LOP3.LUT R6, R11, 0x6, R6, 0xf8, !PT ;  /* 0x000000060b067812 */ /* 0x000fc600078ef806 */
[----:B------:R-:W-:Y:S01]  /*2310*/  IMAD R13, R89, UR9, R8 ;  /* 0x00000009590d7c24 */ /* 0x000fe2000f8e0208 */
[----:B------:R-:W-:Y:S02]  /*2320*/  SHF.R.S32.HI R7, RZ, 0x1f, R6 ;  /* 0x0000001fff077819 */ /* 0x000fe40000011406 */
[----:B------:R-:W-:Y:S01]  /*2330*/  LOP3.LUT R113, R96, R3, R4, 0xfe, !PT ;  /* 0x0000000360717212 */ /* 0x000fe200078efe04 */
[----:B------:R-:W-:Y:S01]  /*2340*/  IMAD.IADD R4, R10, 0x1, -R11 ;  /* 0x000000010a047824 */ /* 0x000fe200078e0a0b */
[----:B------:R-:W-:Y:S01]  /*2350*/  IADD3 R3, -R5, UR7, R0 ;  /* 0x0000000705037c10 */ /* 0x000fe2000fffe100 */
[----:B------:R-:W-:-:S04]  /*2360*/  IMAD.WIDE.U32 R8, R89, UR8, R6 ;  /* 0x0000000859087c25 */ /* 0x000fc8000f8e0006 */
[----:B------:R-:W-:Y:S02]  /*2370*/  IMAD.IADD R9, R9, 0x1, R13 ;  /* 0x0000000109097824 */ /* 0x000fe400078e020d */
[----:B------:R-:W-:Y:S01]  /*2380*/  IMAD.MOV.U32 R0, RZ, RZ, -0x1 ;  /* 0xffffffffff007424 */ /* 0x000fe200078e00ff */
[----:B------:R-:W-:Y:S06]  /*2390*/  @P0 BRA `(.L_x_34) ;  /* 0x0000004c00780947 */ /* 0x000fec0003800000 */
[----:B------:R-:W0:Y:S01]  /*23a0*/  LDC.64 R12, c[0x0][0x5c8] ;  /* 0x00017200ff0c7b82 */ /* 0x000e220000000a00 */
[----:B-----5:R-:W-:Y:S01]  /*23b0*/  FSETP.NEU.AND P1, PT, R90, RZ, PT ;  /* 0x000000ff5a00720b */ /* 0x020fe20003f2d000 */
[----:B------:R-:W-:Y:S01]  /*23c0*/  BSSY B0, `(.L_x_34) ;  /* 0x00004db000007945 */ /* 0x000fe20003800000 */
[----:B------:R-:W-:-:S04]  /*23d0*/  ISETP.GT.AND P6, PT, R4, RZ, PT ;  /* 0x000000ff0400720c */ /* 0x000fc80003fc4270 */
[----:B------:R-:W-:Y:S01]  /*23e0*/  ISETP.GT.AND P0, PT, R3, RZ, P6 ;  /* 0x000000ff0300720c */ /* 0x000fe20003704270 */
[-C--:B0-----:R-:W-:Y:S02]  /*23f0*/  IMAD R10, R97, R12.reuse, RZ ;  /* 0x0000000c610a7224 */ /* 0x081fe400078e02ff */
[----:B------:R-:W-:-:S04]  /*2400*/  IMAD.WIDE.U32 R104, R113, R12, R8 ;  /* 0x0000000c71687225 */ /* 0x000fc800078e0008 */
[----:B------:R-:W-:-:S04]  /*2410*/  IMAD R5, R113, R13, R10 ;  /* 0x0000000d71057224 */ /* 0x000fc800078e020a */
[----:B------:R-:W-:Y:S01]  /*2420*/  IMAD.IADD R95, R105, 0x1, R5 ;  /* 0x00000001695f7824 */ /* 0x000fe200078e0205 */
[----:B------:R-:W-:Y:S06]  /*2430*/  @!P1 BRA `(.L_x_35) ;  /* 0x0000003400749947 */ /* 0x000fec0003800000 */
[----:B------:R-:W0:Y:S01]  /*2440*/  LDC.64 R14, c[0x0][0x5b8] ;  /* 0x00016e00ff0e7b82 */ /* 0x000e220000000a00 */
[----:B------:R-:W-:-:S07]  /*2450*/  ULDC.64 UR4, c[0x0][0x5c0] ;  /* 0x0001700000047ab9 */ /* 0x000fce0000000a00 */
[----:B------:R-:W1:Y:S08]  /*2460*/  LDC.64 R98, c[0x0][0x5b0] ;  /* 0x00016c00ff627b82 */ /* 0x000e700000000a00 */
[----:B------:R-:W3:Y:S01]  /*2470*/  LDC.64 R10, c[0x0][0x5a8] ;  /* 0x00016a00ff0a7b82 */ /* 0x000ee20000000a00 */
[-C--:B0-----:R-:W-:Y:S02]  /*2480*/  IMAD R8, R21, R14.reuse, RZ ;  /* 0x0000000e15087224 */ /* 0x081fe400078e02ff */
[----:B------:R-:W-:-:S04]  /*2490*/  IMAD.WIDE.U32 R20, R89, R14, R6 ;  /* 0x0000000e59147225 */ /* 0x000fc800078e0006 */
[----:B--2---:R-:W-:Y:S02]  /*24a0*/  IMAD R91, R89, R15, R8 ;  /* 0x0000000f595b7224 */ /* 0x004fe400078e0208 */
[-C--:B-1----:R-:W-:Y:S02]  /*24b0*/  IMAD R8, R97, R98.reuse, RZ ;  /* 0x0000006261087224 */ /* 0x082fe400078e02ff */
[----:B------:R-:W-:Y:S02]  /*24c0*/  IMAD.IADD R93, R21, 0x1, R91 ;  /* 0x00000001155d7824 */ /* 0x000fe400078e025b */
[----:B------:R-:W-:Y:S02]  /*24d0*/  IMAD.MOV.U32 R92, RZ, RZ, R20 ;  /* 0x000000ffff5c7224 */ /* 0x000fe400078e0014 */
[C---:B------:R-:W-:Y:S02]  /*24e0*/  IMAD R109, R113.reuse, R99, R8 ;  /* 0x00000063716d7224 */ /* 0x040fe400078e0208 */
[----:B------:R-:W-:-:S04]  /*24f0*/  IMAD.WIDE.U32 R8, R113, R98, R92 ;  /* 0x0000006271087225 */ /* 0x000fc800078e005c */
[----:B------:R-:W-:Y:S01]  /*2500*/  IMAD.IADD R5, R9, 0x1, R109 ;  /* 0x0000000109057824 */ /* 0x000fe200078e026d */
[----:B---3--:R-:W-:-:S04]  /*2510*/  LEA R100, P1, R8, R10, 0x1 ;  /* 0x0000000a08647211 */ /* 0x008fc800078208ff */
[----:B------:R-:W-:-:S05]  /*2520*/  LEA.HI.X R101, R8, R11, R5, 0x1, P1 ;  /* 0x0000000b08657211 */ /* 0x000fca00008f0c05 */
[----:B------:R-:W2:Y:S01]  /*2530*/  @P0 LDG.E.LTC128B.U16 R5, desc[UR36][R100.64] ;  /* 0x0000002464050981 */ /* 0x000ea2000c1e1520 */
[----:B------:R-:W-:Y:S01]  /*2540*/  LEA R94, P1, R104, UR4, 0x1 ;  /* 0x00000004685e7c11 */ /* 0x000fe2000f8208ff */
[----:B------:R-:W-:Y:S01]  /*2550*/  IMAD.WIDE.U32 R8, R113, R98, R6 ;  /* 0x0000006271087225 */ /* 0x000fe200078e0006 */
[----:B------:R-:W-:Y:S01]  /*2560*/  ISETP.GT.AND P4, PT, R4, 0x1, PT ;  /* 0x000000010400780c */ /* 0x000fe20003f84270 */
[----:B------:R-:W-:Y:S01]  /*2570*/  BSSY B1, `(.L_x_36) ;  /* 0x0000012000017945 */ /* 0x000fe20003800000 */
[----:B------:R-:W-:Y:S01]  /*2580*/  LEA.HI.X R95, R104, UR5, R95, 0x1, P1 ;  /* 0x00000005685f7c11 */ /* 0x000fe200088f0c5f */
[----:B------:R-:W-:Y:S01]  /*2590*/  IMAD.IADD R9, R109, 0x1, R9 ;  /* 0x000000016d097824 */ /* 0x000fe200078e0209 */
[----:B------:R-:W-:Y:S02]  /*25a0*/  ISETP.GT.AND P1, PT, R3, RZ, P4 ;  /* 0x000000ff0300720c */ /* 0x000fe40002724270 */
[----:B------:R-:W-:Y:S01]  /*25b0*/  P2R R107, PR, RZ, 0x10 ;  /* 0x00000010ff6b7803 */ /* 0x000fe20000000000 */
[----:B------:R-:W-:-:S04]  /*25c0*/  IMAD.WIDE.U32 R102, R89, R14, R8 ;  /* 0x0000000e59667225 */ /* 0x000fc800078e0008 */
[----:B------:R-:W-:Y:S01]  /*25d0*/  IMAD.IADD R9, R91, 0x1, R103 ;  /* 0x000000015b097824 */ /* 0x000fe200078e0267 */
[----:B------:R-:W-:Y:S02]  /*25e0*/  LEA R8, P2, R102, R10, 0x1 ;  /* 0x0000000a66087211 */ /* 0x000fe400078408ff */
[----:B------:R-:W-:Y:S02]  /*25f0*/  SHF.L.U64.HI R103, R98, 0x3, R99 ;  /* 0x0000000362677819 */ /* 0x000fe40000010263 */
[----:B------:R-:W-:Y:S01]  /*2600*/  LEA.HI.X R9, R102, R11, R9, 0x1, P2 ;  /* 0x0000000b66097211 */ /* 0x000fe200010f0c09 */
[----:B------:R-:W-:Y:S02]  /*2610*/  IMAD.SHL.U32 R102, R98, 0x8, RZ ;  /* 0x0000000862667824 */ /* 0x000fe400078e00ff */
[----:B--2---:R-:W-:-:S04]  /*2620*/  IMAD.U32 R15, R5, 0x10000, RZ ;  /* 0x00010000050f7824 */ /* 0x004fc800078e00ff */
[----:B------:R-:W-:-:S04]  /*2630*/  FMUL R15, R15, R90 ;  /* 0x0000005a0f0f7220 */ /* 0x000fc80000400000 */
[----:B------:R-:W-:-:S05]  /*2640*/  FFMA R15, R56, R88, R15 ;  /* 0x00000058380f7223 */ /* 0x000fca000000000f */
[----:B------:R-:W-:-:S05]  /*2650*/  F2FP.BF16.F32.PACK_AB R15, RZ, R15 ;  /* 0x0000000fff0f723e */ /* 0x000fca00000010ff */
[----:B------:R0:W-:Y:S01]  /*2660*/  @P0 STG.E.U16 desc[UR36][R94.64], R15 ;  /* 0x0000000f5e000986 */ /* 0x0001e2000c101524 */
[----:B------:R-:W-:Y:S05]  /*2670*/  @!P1 BRA `(.L_x_37) ;  /* 0x0000000000049947 */ /* 0x000fea0003800000 */
[----:B------:R1:W5:Y:S02]  /*2680*/  LDG.E.LTC128B.U16 R5, desc[UR36][R8.64+0x2] ;  /* 0x0000022408057981 */ /* 0x000364000c1e1520 */
.L_x_37:
[----:B------:R-:W-:Y:S05]  /*2690*/  BSYNC B1 ;  /* 0x0000000000017941 */ /* 0x000fea0003800000 */
.L_x_36:
[----:B0----5:R-:W-:Y:S01]  /*26a0*/  IMAD.U32 R15, R5, 0x10000, RZ ;  /* 0x00010000050f7824 */ /* 0x021fe200078e00ff */
[----:B------:R-:W-:Y:S01]  /*26b0*/  ISETP.GT.AND P0, PT, R3, 0x8, P6 ;  /* 0x000000080300780c */ /* 0x000fe20003704270 */
[----:B------:R-:W-:-:S04]  /*26c0*/  IMAD.WIDE.U32 R104, R113, R98, R102 ;  /* 0x0000006271687225 */ /* 0x000fc800078e0066 */
[----:B------:R-:W-:Y:S01]  /*26d0*/  FMUL R56, R15, R90 ;  /* 0x0000005a0f387220 */ /* 0x000fe20000400000 */
[----:B------:R-:W-:Y:S01]  /*26e0*/  IMAD.IADD R109, R109, 0x1, R105 ;  /* 0x000000016d6d7824 */ /* 0x000fe200078e0269 */
[----:B------:R-:W-:Y:S02]  /*26f0*/  IADD3 R15, P2, R20, R104, RZ ;  /* 0x00000068140f7210 */ /* 0x000fe40007f5e0ff */
[----:B------:R-:W-:-:S03]  /*2700*/  FFMA R57, R57, R88, R56 ;  /* 0x0000005839397223 */ /* 0x000fc60000000038 */
[----:B------:R-:W-:Y:S01]  /*2710*/  IMAD.X R100, R109, 0x1, R93, P2 ;  /* 0x000000016d647824 */ /* 0x000fe200010e065d */
[C---:B------:R-:W-:Y:S02]  /*2720*/  LEA R56, P2, R15.reuse, R10, 0x1 ;  /* 0x0000000a0f387211 */ /* 0x040fe400078408ff */
[----:B------:R-:W-:Y:S02]  /*2730*/  F2FP.BF16.F32.PACK_AB R101, RZ, R57 ;  /* 0x00000039ff65723e */ /* 0x000fe400000010ff */
[----:B------:R-:W-:Y:S02]  /*2740*/  LEA.HI.X R57, R15, R11, R100, 0x1, P2 ;  /* 0x0000000b0f397211 */ /* 0x000fe400010f0c64 */
[----:B------:R-:W-:Y:S01]  /*2750*/  PRMT R15, R5, 0x7610, R15 ;  /* 0x00007610050f7816 */ /* 0x000fe2000000000f */
[----:B------:R0:W-:Y:S05]  /*2760*/  @P1 STG.E.U16 desc[UR36][R94.64+0x2], R101 ;  /* 0x000002655e001986 */ /* 0x0001ea000c101524 */
[----:B------:R2:W3:Y:S01]  /*2770*/  @P0 LDG.E.LTC128B.U16 R15, desc[UR36][R56.64] ;  /* 0x00000024380f0981 */ /* 0x0004e2000c1e1520 */
[----:B------:R-:W-:Y:S01]  /*2780*/  IADD3 R104, P1, R6, R104, RZ ;  /* 0x0000006806687210 */ /* 0x000fe20007f3e0ff */
[----:B------:R-:W-:Y:S01]  /*2790*/  BSSY B1, `(.L_x_38) ;  /* 0x0000012000017945 */ /* 0x000fe20003800000 */
[----:B------:R-:W-:-:S03]  /*27a0*/  SHF.L.U64.HI R111, R12, 0x4, R13 ;  /* 0x000000040c6f7819 */ /* 0x000fc6000001020d */
[----:B------:R-:W-:Y:S01]  /*27b0*/  IMAD.X R105, R7, 0x1, R109, P1 ;  /* 0x0000000107697824 */ /* 0x000fe200008e066d */
[----:B------:R-:W-:Y:S01]  /*27c0*/  ISETP.GT.AND P1, PT, R3, 0x8, P4 ;  /* 0x000000080300780c */ /* 0x000fe20002724270 */
[----:B------:R-:W-:Y:S02]  /*27d0*/  IMAD.SHL.U32 R109, R12, 0x10, RZ ;  /* 0x000000100c6d7824 */ /* 0x000fe400078e00ff */
[----:B------:R-:W-:-:S03]  /*27e0*/  IMAD.WIDE.U32 R104, R89, R14, R104 ;  /* 0x0000000e59687225 */ /* 0x000fc600078e0068 */
[----:B------:R-:W-:Y:S02]  /*27f0*/  IADD3 R100, P2, R109, R94, RZ ;  /* 0x0000005e6d647210 */ /* 0x000fe40007f5e0ff */
[----:B--2---:R-:W-:-:S03]  /*2800*/  LEA R56, P3, R104, R10, 0x1 ;  /* 0x0000000a68387211 */ /* 0x004fc600078608ff */
[----:B0-----:R-:W-:Y:S02]  /*2810*/  IMAD.X R101, R111, 0x1, R95, P2 ;  /* 0x000000016f657824 */ /* 0x001fe400010e065f */
[----:B---3--:R-:W-:-:S04]  /*2820*/  IMAD.U32 R5, R15, 0x10000, RZ ;  /* 0x000100000f057824 */ /* 0x008fc800078e00ff */
[----:B------:R-:W-:-:S04]  /*2830*/  FMUL R5, R5, R90 ;  /* 0x0000005a05057220 */ /* 0x000fc80000400000 */
[----:B------:R-:W-:Y:S01]  /*2840*/  FFMA R5, R58, R88, R5 ;  /* 0x000000583a057223 */ /* 0x000fe20000000005 */
[----:B------:R-:W-:-:S04]  /*2850*/  IMAD.IADD R58, R91, 0x1, R105 ;  /* 0x000000015b3a7824 */ /* 0x000fc800078e0269 */
[----:B------:R-:W-:Y:S02]  /*2860*/  F2FP.BF16.F32.PACK_AB R5, RZ, R5 ;  /* 0x00000005ff05723e */ /* 0x000fe400000010ff */
[----:B------:R-:W-:-:S03]  /*2870*/  LEA.HI.X R57, R104, R11, R58, 0x1, P3 ;  /* 0x0000000b68397211 */ /* 0x000fc600018f0c3a */
[----:B------:R0:W-:Y:S01]  /*2880*/  @P0 STG.E.U16 desc[UR36][R100.64], R5 ;  /* 0x0000000564000986 */ /* 0x0001e2000c101524 */
[----:B------:R-:W-:Y:S05]  /*2890*/  @!P1 BRA `(.L_x_39) ;  /* 0x0000000000049947 */ /* 0x000fea0003800000 */
[----:B------:R2:W5:Y:S02]  /*28a0*/  LDG.E.LTC128B.U16 R15, desc[UR36][R56.64+0x2] ;  /* 0x00000224380f7981 */ /* 0x000564000c1e1520 */
.L_x_39:
[----:B------:R-:W-:Y:S05]  /*28b0*/  BSYNC B1 ;  /* 0x0000000000017941 */ /* 0x000fea0003800000 */
.L_x_38:
[C---:B0----5:R-:W-:Y:S01]  /*28c0*/  IMAD.U32 R5, R15.reuse, 0x10000, RZ ;  /* 0x000100000f057824 */ /* 0x061fe200078e00ff */
[----:B------:R-:W-:Y:S01]  /*28d0*/  ISETP.GT.AND P4, PT, R4, 0x8, PT ;  /* 0x000000080400780c */ /* 0x000fe20003f84270 */
[----:B------:R-:W-:Y:S01]  /*28e0*/  BSSY B1, `(.L_x_40) ;  /* 0x000000d000017945 */ /* 0x000fe20003800000 */
[----:B------:R-:W-:Y:S01]  /*28f0*/  PRMT R104, R15, 0x7610, R104 ;  /* 0x000076100f687816 */ /* 0x000fe20000000068 */
[----:B------:R-:W-:Y:S01]  /*2900*/  FMUL R58, R5, R90 ;  /* 0x0000005a053a7220 */ /* 0x000fe20000400000 */
[----:B------:R-:W-:Y:S02]  /*2910*/  ISETP.GT.AND P0, PT, R3, RZ, P4 ;  /* 0x000000ff0300720c */ /* 0x000fe40002704270 */
[----:B------:R-:W-:Y:S01]  /*2920*/  P2R R108, PR, RZ, 0x10 ;  /* 0x00000010ff6c7803 */ /* 0x000fe20000000000 */
[----:B------:R-:W-:Y:S01]  /*2930*/  FFMA R58, R59, R88, R58 ;  /* 0x000000583b3a7223 */ /* 0x000fe2000000003a */
[----:B------:R-:W-:-:S04]  /*2940*/  IMAD.MOV.U32 R59, RZ, RZ, R101 ;  /* 0x000000ffff3b7224 */ /* 0x000fc800078e0065 */
[----:B------:R-:W-:-:S04]  /*2950*/  F2FP.BF16.F32.PACK_AB R58, RZ, R58 ;  /* 0x0000003aff3a723e */ /* 0x000fc800000010ff */
[----:B------:R-:W-:Y:S01]  /*2960*/  PRMT R5, R58, 0x7610, R5 ;  /* 0x000076103a057816 */ /* 0x000fe20000000005 */
[----:B------:R-:W-:-:S05]  /*2970*/  IMAD.MOV.U32 R58, RZ, RZ, R100 ;  /* 0x000000ffff3a7224 */ /* 0x000fca00078e0064 */
[----:B------:R0:W-:Y:S01]  /*2980*/  @P1 STG.E.U16 desc[UR36][R58.64+0x2], R5 ;  /* 0x000002053a001986 */ /* 0x0001e2000c101524 */
[----:B------:R-:W-:Y:S05]  /*2990*/  @!P0 BRA `(.L_x_41) ;  /* 0x0000000000048947 */ /* 0x000fea0003800000 */
[----:B------:R3:W5:Y:S02]  /*29a0*/  LDG.E.LTC128B.U16 R104, desc[UR36][R8.64+0x10] ;  /* 0x0000102408687981 */ /* 0x000764000c1e1520 */
.L_x_41:
[----:B------:R-:W-:Y:S05]  /*29b0*/  BSYNC B1 ;  /* 0x0000000000017941 */ /* 0x000fea0003800000 */
.L_x_40:
[----:B-----5:R-:W-:Y:S01]  /*29c0*/  IMAD.U32 R15, R104, 0x10000, RZ ;  /* 0x00010000680f7824 */ /* 0x020fe200078e00ff */
[----:B------:R-:W-:Y:S01]  /*29d0*/  ISETP.GT.AND P3, PT, R4, 0x9, PT ;  /* 0x000000090400780c */ /* 0x000fe20003f64270 */
[C---:B0-----:R-:W-:Y:S01]  /*29e0*/  IMAD.SHL.U32 R5, R12.reuse, 0x100, RZ ;  /* 0x000001000c057824 */ /* 0x041fe200078e00ff */
[----:B------:R-:W-:Y:S01]  /*29f0*/  BSSY B1, `(.L_x_42) ;  /* 0x000000c000017945 */ /* 0x000fe20003800000 */
[----:B------:R-:W-:Y:S01]  /*2a00*/  FMUL R105, R15, R90 ;  /* 0x0000005a0f697220 */ /* 0x000fe20000400000 */
[----:B------:R-:W-:Y:S02]  /*2a10*/  SHF.L.U64.HI R15, R12, 0x8, R13 ;  /* 0x000000080c0f7819 */ /* 0x000fe4000001020d */
[----:B------:R-:W-:Y:S01]  /*2a20*/  IADD3 R12, P1, P2, R5, R94, R109 ;  /* 0x0000005e050c7210 */ /* 0x000fe20007a3e06d */
[----:B------:R-:W-:Y:S01]  /*2a30*/  FFMA R105, R60, R88, R105 ;  /* 0x000000583c697223 */ /* 0x000fe20000000069 */
[----:B------:R-:W-:Y:S02]  /*2a40*/  P2R R109, PR, RZ, 0x8 ;  /* 0x00000008ff6d7803 */ /* 0x000fe40000000000 */
[----:B------:R-:W-:-:S02]  /*2a50*/  IADD3.X R13, R15, R95, R111, P1, P2 ;  /* 0x0000005f0f0d7210 */ /* 0x000fc40000fe446f */
[----:B------:R-:W-:Y:S02]  /*2a60*/  F2FP.BF16.F32.PACK_AB R105, RZ, R105 ;  /* 0x00000069ff69723e */ /* 0x000fe400000010ff */
[----:B------:R-:W-:-:S03]  /*2a70*/  ISETP.GT.AND P1, PT, R3, RZ, P3 ;  /* 0x000000ff0300720c */ /* 0x000fc60001f24270 */
[----:B------:R0:W-:Y:S10]  /*2a80*/  @P0 STG.E.U16 desc[UR36][R94.64+0x10], R105 ;  /* 0x000010695e000986 */ /* 0x0001f4000c101524 */
[----:B------:R-:W-:Y:S05]  /*2a90*/  @!P1 BRA `(.L_x_43) ;  /* 0x0000000000049947 */ /* 0x000fea0003800000 */
[----:B------:R4:W5:Y:S02]  /*2aa0*/  LDG.E.LTC128B.U16 R104, desc[UR36][R8.64+0x12] ;  /* 0x0000122408687981 */ /* 0x000964000c1e1520 */
.L_x_43:
[----:B------:R-:W-:Y:S05]  /*2ab0*/  BSYNC B1 ;  /* 0x0000000000017941 */ /* 0x000fea0003800000 */
.L_x_42:
[----:B0----5:R-:W-:Y:S01]  /*2ac0*/  IMAD.U32 R105, R104, 0x10000, RZ ;  /* 0x0001000068697824 */ /* 0x021fe200078e00ff */
[----:B------:R-:W-:Y:S01]  /*2ad0*/  ISETP.GT.AND P0, PT, R3, 0x8, P4 ;  /* 0x000000080300780c */ /* 0x000fe20002704270 */
[----:B------:R-:W-:Y:S02]  /*2ae0*/  BSSY B1, `(.L_x_44) ;  /* 0x000000a000017945 */ /* 0x000fe40003800000 */
[----:B------:R-:W-:-:S04]  /*2af0*/  FMUL R60, R105, R90 ;  /* 0x0000005a693c7220 */ /* 0x000fc80000400000 */
[----:B------:R-:W-:Y:S01]  /*2b00*/  FFMA R60, R61, R88, R60 ;  /* 0x000000583d3c7223 */ /* 0x000fe2000000003c */
[----:B------:R-:W-:-:S04]  /*2b10*/  @P1 IMAD.MOV.U32 R61, RZ, RZ, R95 ;  /* 0x000000ffff3d1224 */ /* 0x000fc800078e005f */
[----:B------:R-:W-:-:S04]  /*2b20*/  F2FP.BF16.F32.PACK_AB R60, RZ, R60 ;  /* 0x0000003cff3c723e */ /* 0x000fc800000010ff */
[----:B------:R-:W-:Y:S01]  /*2b30*/  PRMT R105, R60, 0x7610, R105 ;  /* 0x000076103c697816 */ /* 0x000fe20000000069 */
[----:B------:R-:W-:-:S05]  /*2b40*/  @P1 IMAD.MOV.U32 R60, RZ, RZ, R94 ;  /* 0x000000ffff3c1224 */ /* 0x000fca00078e005e */
[----:B------:R0:W-:Y:S01]  /*2b50*/  @P1 STG.E.U16 desc[UR36][R60.64+0x12], R105 ;  /* 0x000012693c001986 */ /* 0x0001e2000c101524 */
[----:B------:R-:W-:Y:S05]  /*2b60*/  @!P0 BRA `(.L_x_45) ;  /* 0x0000000000048947 */ /* 0x000fea0003800000 */
[----:B------:R0:W5:Y:S02]  /*2b70*/  LDG.E.LTC128B.U16 R104, desc[UR36][R56.64+0x10] ;  /* 0x0000102438687981 */ /* 0x000164000c1e1520 */
.L_x_45:
[----:B------:R-:W-:Y:S05]  /*2b80*/  BSYNC B1 ;  /* 0x0000000000017941 */ /* 0x000fea0003800000 */
.L_x_44:
[----:B0----5:R-:W-:Y:S01]  /*2b90*/  IMAD.U32 R61, R104, 0x10000, RZ ;  /* 0x00010000683d7824 */ /* 0x021fe200078e00ff */
[----:B------:R-:W-:Y:S01]  /*2ba0*/  ISETP.GT.AND P1, PT, R3, 0x8, P3 ;  /* 0x000000080300780c */ /* 0x000fe20001f24270 */
[----:B------:R-:W-:Y:S02]  /*2bb0*/  BSSY B1, `(.L_x_46) ;  /* 0x0000007000017945 */ /* 0x000fe40003800000 */
[----:B------:R-:W-:-:S04]  /*2bc0*/  FMUL R61, R61, R90 ;  /* 0x0000005a3d3d7220 */ /* 0x000fc80000400000 */
[----:B------:R-:W-:-:S05]  /*2bd0*/  FFMA R61, R62, R88, R61 ;  /* 0x000000583e3d7223 */ /* 0x000fca000000003d */
[----:B------:R-:W-:-:S05]  /*2be0*/  F2FP.BF16.F32.PACK_AB R61, RZ, R61 ;  /* 0x0000003dff3d723e */ /* 0x000fca00000010ff */
[----:B------:R0:W-:Y:S01]  /*2bf0*/  @P0 STG.E.U16 desc[UR36][R58.64+0x10], R61 ;  /* 0x0000103d3a000986 */ /* 0x0001e2000c101524 */
[----:B------:R-:W-:Y:S05]  /*2c00*/  @!P1 BRA `(.L_x_47) ;  /* 0x0000000000049947 */ /* 0x000fea0003800000 */
[----:B------:R0:W5:Y:S02]  /*2c10*/  LDG.E.LTC128B.U16 R104, desc[UR36][R56.64+0x12] ;  /* 0x0000122438687981 */ /* 0x000164000c1e1520 */
.L_x_47:
[----:B------:R-:W-:Y:S05]  /*2c20*/  BSYNC B1 ;  /* 0x0000000000017941 */ /* 0x000fea0003800000 */
.L_x_46:
[----:B0----5:R-:W-:Y:S01]  /*2c30*/  IMAD.U32 R61, R104, 0x10000, RZ ;  /* 0x00010000683d7824 */ /* 0x021fe200078e00ff */
[----:B------:R-:W-:Y:S01]  /*2c40*/  IADD3 R113, P0, R113, 0x80, RZ ;  /* 0x0000008071717810 */ /* 0x000fe20007f1e0ff */
[----:B------:R-:W-:Y:S01]  /*2c50*/  BSSY B1, `(.L_x_48) ;  /* 0x000000b000017945 */ /* 0x000fe20003800000 */
[----:B------:R-:W-:Y:S01]  /*2c60*/  ISETP.GT.AND P2, PT, R4, 0x10, PT ;  /* 0x000000100400780c */ /* 0x000fe20003f44270 */
[----:B------:R-:W-:Y:S02]  /*2c70*/  FMUL R60, R61, R90 ;  /* 0x0000005a3d3c7220 */ /* 0x000fe40000400000 */
[----:B------:R-:W-:Y:S01]  /*2c80*/  IMAD.X R97, RZ, RZ, R97, P0 ;  /* 0x000000ffff617224 */ /* 0x000fe200000e0661 */
[----:B------:R-:W-:Y:S01]  /*2c90*/  ISETP.GT.AND P0, PT, R3, RZ, P2 ;  /* 0x000000ff0300720c */ /* 0x000fe20001704270 */
[----:B------:R-:W-:Y:S01]  /*2ca0*/  FFMA R60, R63, R88, R60 ;  /* 0x000000583f3c7223 */ /* 0x000fe2000000003c */
[----:B------:R-:W-:-:S04]  /*2cb0*/  P2R R105, PR, RZ, 0x4 ;  /* 0x00000004ff697803 */ /* 0x000fc80000000000 */
[----:B------:R-:W-:-:S05]  /*2cc0*/  F2FP.BF16.F32.PACK_AB R60, RZ, R60 ;  /* 0x0000003cff3c723e */ /* 0x000fca00000010ff */
[----:B------:R0:W-:Y:S02]  /*2cd0*/  @P1 STG.E.U16 desc[UR36][R58.64+0x12], R60 ;  /* 0x0000123c3a001986 */ /* 0x0001e4000c101524 */
[----:B------:R-:W-:Y:S05]  /*2ce0*/  @!P0 BRA `(.L_x_49) ;  /* 0x0000000000048947 */ /* 0x000fea0003800000 */
[----:B------:R0:W5:Y:S02]  /*2cf0*/  LDG.E.LTC128B.U16 R104, desc[UR36][R8.64+0x20] ;  /* 0x0000202408687981 */ /* 0x000164000c1e1520 */
.L_x_49:
[----:B------:R-:W-:Y:S05]  /*2d00*/  BSYNC B1 ;  /* 0x0000000000017941 */ /* 0x000fea0003800000 */
.L_x_48:
[----:B-----5:R-:W-:Y:S01]  /*2d10*/  IMAD.U32 R21, R104, 0x10000, RZ ;  /* 0x0001000068157824 */ /* 0x020fe200078e00ff */
[----:B------:R-:W-:Y:S01]  /*2d20*/  ISETP.GT.AND P1, PT, R4, 0x11, PT ;  /* 0x000000110400780c */ /* 0x000fe20003f24270 */
[----:B0-----:R-:W-:Y:S01]  /*2d30*/  IMAD R60, R97, R98, RZ ;  /* 0x00000062613c7224 */ /* 0x001fe200078e02ff */
[----:B------:R-:W-:Y:S01]  /*2d40*/  BSSY B1, `(.L_x_50) ;  /* 0x0000021000017945 */ /* 0x000fe20003800000 */
[----:B------:R-:W-:Y:S01]  /*2d50*/  FMUL R21, R21, R90 ;  /* 0x0000005a15157220 */ /* 0x000fe20000400000 */
[----:B------:R-:W-:-:S04]  /*2d60*/  IMAD.WIDE.U32 R62, R113, R98, R6 ;  /* 0x00000062713e7225 */ /* 0x000fc800078e0006 */
[----:B------:R-:W-:Y:S01]  /*2d70*/  FFMA R21, R64, R88, R21 ;  /* 0x0000005840157223 */ /* 0x000fe20000000015 */
[C---:B------:R-:W-:Y:S02]  /*2d80*/  IMAD R111, R113.reuse, R99, R60 ;  /* 0x00000063716f7224 */ /* 0x040fe400078e023c */
[----:B------:R-:W-:Y:S02]  /*2d90*/  IMAD.WIDE.U32 R60, R113, R98, R92 ;  /* 0x00000062713c7225 */ /* 0x000fe400078e005c */
[----:B------:R-:W-:Y:S02]  /*2da0*/  F2FP.BF16.F32.PACK_AB R21, RZ, R21 ;  /* 0x00000015ff15723e */ /* 0x000fe400000010ff */
[----:B------:R-:W-:Y:S02]  /*2db0*/  IMAD.IADD R63, R111, 0x1, R63 ;  /* 0x000000016f3f7824 */ /* 0x000fe400078e023f */
[----:B------:R-:W-:Y:S01]  /*2dc0*/  PRMT R97, R21, 0x7610, R97 ;  /* 0x0000761015617816 */ /* 0x000fe20000000061 */
[----:B------:R-:W-:-:S02]  /*2dd0*/  IMAD.IADD R21, R61, 0x1, R111 ;  /* 0x000000013d157824 */ /* 0x000fc400078e026f */
[----:B------:R-:W-:Y:S02]  /*2de0*/  IMAD.WIDE.U32 R98, R113, R98, R102 ;  /* 0x0000006271627225 */ /* 0x000fe400078e0066 */
[----:B------:R0:W-:Y:S02]  /*2df0*/  @P0 STG.E.U16 desc[UR36][R94.64+0x20], R97 ;  /* 0x000020615e000986 */ /* 0x0001e4000c101524 */
[----:B------:R-:W-:Y:S02]  /*2e00*/  IMAD.IADD R111, R111, 0x1, R99 ;  /* 0x000000016f6f7824 */ /* 0x000fe400078e0263 */
[----:B0-----:R-:W-:Y:S01]  /*2e10*/  IMAD.WIDE.U32 R96, R89, R14, R62 ;  /* 0x0000000e59607225 */ /* 0x001fe200078e003e */
[----:B------:R-:W-:-:S04]  /*2e20*/  LEA R62, P0, R60, R10, 0x1 ;  /* 0x0000000a3c3e7211 */ /* 0x000fc800078008ff */
[----:B------:R-:W-:Y:S01]  /*2e30*/  LEA.HI.X R63, R60, R11, R21, 0x1, P0 ;  /* 0x0000000b3c3f7211 */ /* 0x000fe200000f0c15 */
[----:B------:R-:W-:Y:S01]  /*2e40*/  IMAD.IADD R21, R91, 0x1, R97 ;  /* 0x000000015b157824 */ /* 0x000fe200078e0261 */
[----:B------:R-:W-:-:S04]  /*2e50*/  LEA R60, P0, R96, R10, 0x1 ;  /* 0x0000000a603c7211 */ /* 0x000fc800078008ff */
[----:B------:R-:W-:Y:S02]  /*2e60*/  LEA.HI.X R61, R96, R11, R21, 0x1, P0 ;  /* 0x0000000b603d7211 */ /* 0x000fe400000f0c15 */
[----:B------:R-:W-:-:S05]  /*2e70*/  IADD3 R64, P0, R20, R98, RZ ;  /* 0x0000006214407210 */ /* 0x000fca0007f1e0ff */
[----:B------:R-:W-:Y:S01]  /*2e80*/  IMAD.X R92, R111, 0x1, R93, P0 ;  /* 0x000000016f5c7824 */ /* 0x000fe200000e065d */
[----:B------:R-:W-:-:S05]  /*2e90*/  IADD3 R20, P0, R6, R98, RZ ;  /* 0x0000006206147210 */ /* 0x000fca0007f1e0ff */
[----:B------:R-:W-:Y:S01]  /*2ea0*/  IMAD.X R21, R7, 0x1, R111, P0 ;  /* 0x0000000107157824 */ /* 0x000fe200000e066f */
[----:B------:R-:W-:Y:S01]  /*2eb0*/  LEA R6, P0, R64, R10, 0x1 ;  /* 0x0000000a40067211 */ /* 0x000fe200078008ff */
[----:B------:R-:W-:-:S03]  /*2ec0*/  IMAD.WIDE.U32 R20, R89, R14, R20 ;  /* 0x0000000e59147225 */ /* 0x000fc600078e0014 */
[----:B------:R-:W-:Y:S02]  /*2ed0*/  LEA.HI.X R7, R64, R11, R92, 0x1, P0 ;  /* 0x0000000b40077211 */ /* 0x000fe400000f0c5c */
[----:B------:R-:W-:Y:S01]  /*2ee0*/  P2R R89, PR, RZ, 0x2 ;  /* 0x00000002ff597803 */ /* 0x000fe20000000000 */
[----:B------:R-:W-:Y:S01]  /*2ef0*/  IMAD.IADD R91, R91, 0x1, R21 ;  /* 0x000000015b5b7824 */ /* 0x000fe200078e0215 */
[----:B------:R-:W-:-:S04]  /*2f00*/  LEA R10, P0, R20, R10, 0x1 ;  /* 0x0000000a140a7211 */ /* 0x000fc800078008ff */
[----:B------:R-:W-:Y:S02]  /*2f10*/  LEA.HI.X R11, R20, R11, R91, 0x1, P0 ;  /* 0x0000000b140b7211 */ /* 0x000fe400000f0c5b */
[----:B------:R-:W-:-:S13]  /*2f20*/  ISETP.GT.AND P0, PT, R3, RZ, P1 ;  /* 0x000000ff0300720c */ /* 0x000fda0000f04270 */
[----:B------:R-:W-:Y:S05]  /*2f30*/  @!P0 BRA `(.L_x_51) ;  /* 0x0000000000048947 */ /* 0x000fea0003800000 */
[----:B------:R0:W5:Y:S02]  /*2f40*/  LDG.E.LTC128B.U16 R104, desc[UR36][R8.64+0x22] ;  /* 0x0000222408687981 */ /* 0x000164000c1e1520 */
.L_x_51:
[----:B------:R-:W-:Y:S05]  /*2f50*/  BSYNC B1 ;  /* 0x0000000000017941 */ /* 0x000fea0003800000 */
.L_x_50:
[----:B-----5:R-:W-:Y:S01]  /*2f60*/  IMAD.U32 R21, R104, 0x10000, RZ ;  /* 0x0001000068157824 */ /* 0x020fe200078e00ff */
[----:B------:R-:W-:Y:S01]  /*2f70*/  BSSY B1, `(.L_x_52) ;  /* 0x000000a000017945 */ /* 0x000fe20003800000 */
[----:B------:R-:W-:Y:S02]  /*2f80*/  @P0 IMAD.MOV.U32 R20, RZ, RZ, R94 ;  /* 0x000000ffff140224 */ /* 0x000fe400078e005e */
[----:B------:R-:W-:Y:S01]  /*2f90*/  FMUL R14, R21, R90 ;  /* 0x0000005a150e7220 */ /* 0x000fe20000400000 */
[----:B------:R-:W-:-:S03]  /*2fa0*/  @P0 IMAD.MOV.U32 R21, RZ, RZ, R95 ;  /* 0x000000ffff150224 */ /* 0x000fc600078e005f */
[----:B------:R-:W-:-:S05]  /*2fb0*/  FFMA R14, R65, R88, R14 ;  /* 0x00000058410e7223 */ /* 0x000fca000000000e */
[----:B------:R-:W-:-:S05]  /*2fc0*/  F2FP.BF16.F32.PACK_AB R14, RZ, R14 ;  /* 0x0000000eff0e723e */ /* 0x000fca00000010ff */
[----:B------:R0:W-:Y:S01]  /*2fd0*/  @P0 STG.E.U16 desc[UR36][R20.64+0x22], R14 ;  /* 0x0000220e14000986 */ /* 0x0001e2000c101524 */
[----:B------:R-:W-:-:S13]  /*2fe0*/  ISETP.GT.AND P0, PT, R3, 0x8, P2 ;  /* 0x000000080300780c */ /* 0x000fda0001704270 */
[----:B0-----:R-:W-:Y:S05]  /*2ff0*/  @!P0 BRA `(.L_x_53) ;  /* 0x0000000000048947 */ /* 0x001fea0003800000 */
[----:B------:R0:W5:Y:S02]  /*3000*/  LDG.E.LTC128B.U16 R104, desc[UR36][R56.64+0x20] ;  /* 0x0000202438687981 */ /* 0x000164000c1e1520 */
.L_x_53:
[----:B------:R-:W-:Y:S05]  /*3010*/  BSYNC B1 ;  /* 0x0000000000017941 */ /* 0x000fea0003800000 */
.L_x_52:
[----:B-----5:R-:W-:Y:S01]  /*3020*/  IMAD.U32 R21, R104, 0x10000, RZ ;  /* 0x0001000068157824 */ /* 0x020fe200078e00ff */
[----:B------:R-:W-:Y:S03]  /*3030*/  BSSY B1, `(.L_x_54) ;  /* 0x0000008000017945 */ /* 0x000fe60003800000 */
[----:B------:R-:W-:-:S04]  /*3040*/  FMUL R21, R21, R90 ;  /* 0x0000005a15157220 */ /* 0x000fc80000400000 */
[----:B------:R-:W-:-:S05]  /*3050*/  FFMA R21, R66, R88, R21 ;  /* 0x0000005842157223 */ /* 0x000fca0000000015 */
[----:B------:R-:W-:-:S05]  /*3060*/  F2FP.BF16.F32.PACK_AB R21, RZ, R21 ;  /* 0x00000015ff15723e */ /* 0x000fca00000010ff */
[----:B------:R0:W-:Y:S01]  /*3070*/  @P0 STG.E.U16 desc[UR36][R58.64+0x20], R21 ;  /* 0x000020153a000986 */ /* 0x0001e2000c101524 */
[----:B------:R-:W-:-:S13]  /*3080*/  ISETP.GT.AND P0, PT, R3, 0x8, P1 ;  /* 0x000000080300780c */ /* 0x000fda0000f04270 */
[----:B0-----:R-:W-:Y:S05]  /*3090*/  @!P0 BRA `(.L_x_55) ;  /* 0x0000000000048947 */ /* 0x001fea0003800000 */
[----:B------:R0:W5:Y:S02]  /*30a0*/  LDG.E.LTC128B.U16 R104, desc[UR36][R56.64+0x22] ;  /* 0x0000222438687981 */ /* 0x000164000c1e1520 */
.L_x_55:
[----:B------:R-:W-:Y:S05]  /*30b0*/  BSYNC B1 ;  /* 0x0000000000017941 */ /* 0x000fea0003800000 */
.L_x_54:
[----:B-----5:R-:W-:Y:S01]  /*30c0*/  IMAD.U32 R21, R104, 0x10000, RZ ;  /* 0x0001000068157824 */ /* 0x020fe200078e00ff */
[----:B------:R-:W-:Y:S01]  /*30d0*/  ISETP.GT.AND P2, PT, R4, 0x18, PT ;  /* 0x000000180400780c */ /* 0x000fe20003f44270 */
[----:B------:R-:W-:Y:S02]  /*30e0*/  BSSY B1, `(.L_x_56) ;  /* 0x0000009000017945 */ /* 0x000fe40003800000 */
[----:B------:R-:W-:Y:S01]  /*30f0*/  FMUL R14, R21, R90 ;  /* 0x0000005a150e7220 */ /* 0x000fe20000400000 */
[----:B------:R-:W-:-:S03]  /*3100*/  P2R R91, PR, RZ, 0x4 ;  /* 0x00000004ff5b7803 */ /* 0x000fc60000000000 */
[----:B------:R-:W-:-:S05]  /*3110*/  FFMA R14, R67, R88, R14 ;  /* 0x00000058430e7223 */ /* 0x000fca000000000e */
[----:B------:R-:W-:-:S05]  /*3120*/  F2FP.BF16.F32.PACK_AB R14, RZ, R14 ;  /* 0x0000000eff0e723e */ /* 0x000fca00000010ff */
[----:B------:R0:W-:Y:S01]  /*3130*/  @P0 STG.E.U16 desc[UR36][R58.64+0x22], R14 ;  /* 0x0000220e3a000986 */ /* 0x0001e2000c101524 */
[----:B------:R-:W-:-:S13]  /*3140*/  ISETP.GT.AND P0, PT, R3, RZ, P2 ;  /* 0x000000ff0300720c */ /* 0x000fda0001704270 */
[----:B0-----:R-:W-:Y:S05]  /*3150*/  @!P0 BRA `(.L_x_57) ;  /* 0x0000000000048947 */ /* 0x001fea0003800000 */
[----:B------:R0:W5:Y:S02]  /*3160*/  LDG.E.LTC128B.U16 R104, desc[UR36][R8.64+0x30] ;  /* 0x0000302408687981 */ /* 0x000164000c1e1520 */
.L_x_57:
[----:B------:R-:W-:Y:S05]  /*3170*/  BSYNC B1 ;  /* 0x0000000000017941 */ /* 0x000fea0003800000 */
.L_x_56:
[----:B-----5:R-:W-:Y:S01]  /*3180*/  IMAD.U32 R21, R104, 0x10000, RZ ;  /* 0x0001000068157824 */ /* 0x020fe200078e00ff */
[----:B------:R-:W-:Y:S01]  /*3190*/  ISETP.GT.AND P1, PT, R4, 0x19, PT ;  /* 0x000000190400780c */ /* 0x000fe20003f24270 */
[----:B------:R-:W-:Y:S01]  /*31a0*/  @P0 IMAD.MOV.U32 R20, RZ, RZ, R94 ;  /* 0x000000ffff140224 */ /* 0x000fe200078e005e */
[----:B------:R-:W-:Y:S01]  /*31b0*/  BSSY B1, `(.L_x_58) ;  /* 0x000000b000017945 */ /* 0x000fe20003800000 */
[----:B------:R-:W-:-:S04]  /*31c0*/  FMUL R21, R21, R90 ;  /* 0x0000005a15157220 */ /* 0x000fc80000400000 */
[----:B------:R-:W-:Y:S01]  /*31d0*/  FFMA R21, R68, R88, R21 ;  /* 0x0000005844157223 */ /* 0x000fe20000000015 */
[----:B------:R-:W-:-:S04]  /*31e0*/  P2R R68, PR, RZ, 0x2 ;  /* 0x00000002ff447803 */ /* 0x000fc80000000000 */
[----:B------:R-:W-:-:S04]  /*31f0*/  F2FP.BF16.F32.PACK_AB R21, RZ, R21 ;  /* 0x00000015ff15723e */ /* 0x000fc800000010ff */
[----:B------:R-:W-:Y:S01]  /*3200*/  PRMT R14, R21, 0x7610, R14 ;  /* 0x00007610150e7816 */ /* 0x000fe2000000000e */
[----:B------:R-:W-:-:S05]  /*3210*/  @P0 IMAD.MOV.U32 R21, RZ, RZ, R95 ;  /* 0x000000ffff150224 */ /* 0x000fca00078e005f */
[----:B------:R0:W-:Y:S01]  /*3220*/  @P0 STG.E.U16 desc[UR36][R20.64+0x30], R14 ;  /* 0x0000300e14000986 */ /* 0x0001e2000c101524 */
[----:B------:R-:W-:-:S13]  /*3230*/  ISETP.GT.AND P0, PT, R3, RZ, P1 ;  /* 0x000000ff0300720c */ /* 0x000fda0000f04270 */
[----:B0-----:R-:W-:Y:S05]  /*3240*/  @!P0 BRA `(.L_x_59) ;  /* 0x0000000000048947 */ /* 0x001fea0003800000 */
[----:B------:R0:W5:Y:S02]  /*3250*/  LDG.E.LTC128B.U16 R104, desc[UR36][R8.64+0x32] ;  /* 0x0000322408687981 */ /* 0x000164000c1e1520 */
.L_x_59:
[----:B------:R-:W-:Y:S05]  /*3260*/  BSYNC B1 ;  /* 0x0000000000017941 */ /* 0x000fea0003800000 */
.L_x_58:
        /* <DEDUP_REMOVED lines=11> */
.L_x_61:
[----:B------:R-:W-:Y:S05]  /*3320*/  BSYNC B1 ;  /* 0x0000000000017941 */ /* 0x000fea0003800000 */
.L_x_60:
        /* <DEDUP_REMOVED lines=9> */
.L_x_63:
[----:B------:R-:W-:Y:S05]  /*33c0*/  BSYNC B1 ;  /* 0x0000000000017941 */ /* 0x000fea0003800000 */
.L_x_62:
        /* <DEDUP_REMOVED lines=11> */
.L_x_65:
[----:B------:R-:W-:Y:S05]  /*3480*/  BSYNC B1 ;  /* 0x0000000000017941 */ /* 0x000fea0003800000 */
.L_x_64:
[----:B-----5:R-:W-:Y:S01]  /*3490*/  IMAD.U32 R21, R104, 0x10000, RZ ;  /* 0x0001000068157824 */ /* 0x020fe200078e00ff */
[----:B------:R-:W-:Y:S01]  /*34a0*/  ISETP.GT.AND P1, PT, R4, 0x21, PT ;  /* 0x000000210400780c */ /* 0x000fe20003f24270 */
[----:B------:R-:W-:Y:S01]  /*34b0*/  @P0 IMAD.MOV.U32 R20, RZ, RZ, R94 ;  /* 0x000000ffff140224 */ /* 0x000fe200078e005e */
[----:B------:R-:W-:Y:S01]  /*34c0*/  BSSY B1, `(.L_x_66) ;  /* 0x000000b000017945 */ /* 0x000fe20003800000 */
[----:B------:R-:W-:Y:S01]  /*34d0*/  FMUL R21, R21, R90 ;  /* 0x0000005a15157220 */ /* 0x000fe20000400000 */
[----:B------:R-:W-:-:S03]  /*34e0*/  P2R R70, PR, RZ, 0x2 ;  /* 0x00000002ff467803 */ /* 0x000fc60000000000 */
[----:B------:R-:W-:-:S05]  /*34f0*/  FFMA R21, R72, R88, R21 ;  /* 0x0000005848157223 */ /* 0x000fca0000000015 */
[----:B------:R-:W-:-:S04]  /*3500*/  F2FP.BF16.F32.PACK_AB R21, RZ, R21 ;  /* 0x00000015ff15723e */ /* 0x000fc800000010ff */
[----:B------:R-:W-:Y:S01]  /*3510*/  PRMT R14, R21, 0x7610, R14 ;  /* 0x00007610150e7816 */ /* 0x000fe2000000000e */
[----:B------:R-:W-:-:S05]  /*3520*/  @P0 IMAD.MOV.U32 R21, RZ, RZ, R95 ;  /* 0x000000ffff150224 */ /* 0x000fca00078e005f */
[----:B------:R0:W-:Y:S01]  /*3530*/  @P0 STG.E.U16 desc[UR36][R20.64+0x40], R14 ;  /* 0x0000400e14000986 */ /* 0x0001e2000c101524 */
[----:B------:R-:W-:-:S13]  /*3540*/  ISETP.GT.AND P0, PT, R3, RZ, P1 ;  /* 0x000000ff0300720c */ /* 0x000fda0000f04270 */
[----:B0-----:R-:W-:Y:S05]  /*3550*/  @!P0 BRA `(.L_x_67) ;  /* 0x0000000000048947 */ /* 0x001fea0003800000 */
[----:B------:R0:W5:Y:S02]  /*3560*/  LDG.E.LTC128B.U16 R104, desc[UR36][R8.64+0x42] ;  /* 0x0000422408687981 */ /* 0x000164000c1e1520 */
.L_x_67:
[----:B------:R-:W-:Y:S05]  /*3570*/  BSYNC B1 ;  /* 0x0000000000017941 */ /* 0x000fea0003800000 */
.L_x_66:
        /* <DEDUP_REMOVED lines=11> */
.L_x_69:
[----:B------:R-:W-:Y:S05]  /*3630*/  BSYNC B1 ;  /* 0x0000000000017941 */ /* 0x000fea0003800000 */
.L_x_68:
        /* <DEDUP_REMOVED lines=9> */
.L_x_71:
[----:B------:R-:W-:Y:S05]  /*36d0*/  BSYNC B1 ;  /* 0x0000000000017941 */ /* 0x000fea0003800000 */
.L_x_70:
        /* <DEDUP_REMOVED lines=11> */
.L_x_73:
[----:B------:R-:W-:Y:S05]  /*3790*/  BSYNC B1 ;  /* 0x0000000000017941 */ /* 0x000fea0003800000 */
.L_x_72:
[----:B-----5:R-:W-:Y:S01]  /*37a0*/  IMAD.U32 R21, R104, 0x10000, RZ ;  /* 0x0001000068157824 */ /* 0x020fe200078e00ff */
[----:B------:R-:W-:Y:S01]  /*37b0*/  ISETP.GT.AND P5, PT, R4, 0x29, PT ;  /* 0x000000290400780c */ /* 0x000fe20003fa4270 */
[----:B------:R-:W-:Y:S01]  /*37c0*/  @P0 IMAD.MOV.U32 R20, RZ, RZ, R94 ;  /* 0x000000ffff140224 */ /* 0x000fe200078e005e */
[----:B------:R-:W-:Y:S01]  /*37d0*/  BSSY B1, `(.L_x_74) ;  /* 0x000000b000017945 */ /* 0x000fe20003800000 */
[----:B------:R-:W-:-:S04]  /*37e0*/  FMUL R21, R21, R90 ;  /* 0x0000005a15157220 */ /* 0x000fc80000400000 */
[----:B------:R-:W-:-:S05]  /*37f0*/  FFMA R21, R76, R88, R21 ;  /* 0x000000584c157223 */ /* 0x000fca0000000015 */
[----:B------:R-:W-:-:S04]  /*3800*/  F2FP.BF16.F32.PACK_AB R21, RZ, R21 ;  /* 0x00000015ff15723e */ /* 0x000fc800000010ff */
[----:B------:R-:W-:Y:S01]  /*3810*/  PRMT R14, R21, 0x7610, R14 ;  /* 0x00007610150e7816 */ /* 0x000fe2000000000e */
[----:B------:R-:W-:-:S05]  /*3820*/  @P0 IMAD.MOV.U32 R21, RZ, RZ, R95 ;  /* 0x000000ffff150224 */ /* 0x000fca00078e005f */
[----:B------:R1:W-:Y:S01]  /*3830*/  @P0 STG.E.U16 desc[UR36][R20.64+0x50], R14 ;  /* 0x0000500e14000986 */ /* 0x0003e2000c101524 */
[----:B------:R-:W-:Y:S02]  /*3840*/  ISETP.GT.AND P0, PT, R3, RZ, P5 ;  /* 0x000000ff0300720c */ /* 0x000fe40002f04270 */
[----:B-1----:R-:W-:-:S11]  /*3850*/  P2R R14, PR, RZ, 0x20 ;  /* 0x00000020ff0e7803 */ /* 0x002fd60000000000 */
[----:B------:R-:W-:Y:S05]  /*3860*/  @!P0 BRA `(.L_x_75) ;  /* 0x0000000000048947 */ /* 0x000fea0003800000 */
[----:B------:R1:W5:Y:S02]  /*3870*/  LDG.E.LTC128B.U16 R104, desc[UR36][R8.64+0x52] ;  /* 0x0000522408687981 */ /* 0x000364000c1e1520 */
.L_x_75:
[----:B------:R-:W-:Y:S05]  /*3880*/  BSYNC B1 ;  /* 0x0000000000017941 */ /* 0x000fea0003800000 */
.L_x_74:
        /* <DEDUP_REMOVED lines=11> */
.L_x_77:
[----:B------:R-:W-:Y:S05]  /*3940*/  BSYNC B1 ;  /* 0x0000000000017941 */ /* 0x000fea0003800000 */
.L_x_76:
        /* <DEDUP_REMOVED lines=9> */
.L_x_79:
[----:B------:R-:W-:Y:S05]  /*39e0*/  BSYNC B1 ;  /* 0x0000000000017941 */ /* 0x000fea0003800000 */
.L_x_78:
[----:B-----5:R-:W-:Y:S01]  /*39f0*/  IMAD.U32 R21, R104, 0x10000, RZ ;  /* 0x0001000068157824 */ /* 0x020fe200078e00ff */
[----:B------:R-:W-:Y:S01]  /*3a00*/  ISETP.GT.AND P3, PT, R4, 0x30, PT ;  /* 0x000000300400780c */ /* 0x000fe20003f64270 */
[----:B------:R-:W-:Y:S02]  /*3a10*/  BSSY B1, `(.L_x_80) ;  /* 0x0000008000017945 */ /* 0x000fe40003800000 */
[----:B------:R-:W-:-:S04]  /*3a20*/  FMUL R14, R21, R90 ;  /* 0x0000005a150e7220 */ /* 0x000fc80000400000 */
[----:B------:R-:W-:-:S05]  /*3a30*/  FFMA R14, R79, R88, R14 ;  /* 0x000000584f0e7223 */ /* 0x000fca000000000e */
[----:B------:R-:W-:-:S05]  /*3a40*/  F2FP.BF16.F32.PACK_AB R14, RZ, R14 ;  /* 0x0000000eff0e723e */ /* 0x000fca00000010ff */
[----:B------:R0:W-:Y:S01]  /*3a50*/  @P0 STG.E.U16 desc[UR36][R58.64+0x52], R14 ;  /* 0x0000520e3a000986 */ /* 0x0001e2000c101524 */
[----:B------:R-:W-:-:S13]  /*3a60*/  ISETP.GT.AND P0, PT, R3, RZ, P3 ;  /* 0x000000ff0300720c */ /* 0x000fda0001f04270 */
[----:B0-----:R-:W-:Y:S05]  /*3a70*/  @!P0 BRA `(.L_x_81) ;  /* 0x0000000000048947 */ /* 0x001fea0003800000 */
[----:B------:R0:W5:Y:S02]  /*3a80*/  LDG.E.LTC128B.U16 R104, desc[UR36][R8.64+0x60] ;  /* 0x0000602408687981 */ /* 0x000164000c1e1520 */
.L_x_81:
[----:B------:R-:W-:Y:S05]  /*3a90*/  BSYNC B1 ;  /* 0x0000000000017941 */ /* 0x000fea0003800000 */
.L_x_80:
        /* <DEDUP_REMOVED lines=13> */
.L_x_83:
[----:B------:R-:W-:Y:S05]  /*3b70*/  BSYNC B1 ;  /* 0x0000000000017941 */ /* 0x000fea0003800000 */
.L_x_82:
        /* <DEDUP_REMOVED lines=11> */
.L_x_85:
[----:B------:R-:W-:Y:S05]  /*3c30*/  BSYNC B1 ;  /* 0x0000000000017941 */ /* 0x000fea0003800000 */
.L_x_84:
        /* <DEDUP_REMOVED lines=9> */
.L_x_87:
[----:B------:R-:W-:Y:S05]  /*3cd0*/  BSYNC B1 ;  /* 0x0000000000017941 */ /* 0x000fea0003800000 */
.L_x_86:
        /* <DEDUP_REMOVED lines=10> */
.L_x_89:
[----:B------:R-:W-:Y:S05]  /*3d80*/  BSYNC B1 ;  /* 0x0000000000017941 */ /* 0x000fea0003800000 */
.L_x_88:
        /* <DEDUP_REMOVED lines=8> */
[----:B------:R-:W-:-:S05]  /*3e10*/  IADD3 R20, P0, R5, R100, RZ ;  /* 0x0000006405147210 */ /* 0x000fca0007f1e0ff */
[----:B-1----:R-:W-:Y:S01]  /*3e20*/  IMAD.X R21, R15, 0x1, R101, P0 ;  /* 0x000000010f157824 */ /* 0x002fe200000e0665 */
[----:B------:R-:W-:-:S05]  /*3e30*/  IADD3 R64, P0, R5, R100, RZ ;  /* 0x0000006405407210 */ /* 0x000fca0007f1e0ff */
[----:B------:R-:W-:Y:S01]  /*3e40*/  IMAD.X R65, R15, 0x1, R101, P0 ;  /* 0x000000010f417824 */ /* 0x000fe200000e0665 */
[----:B------:R-:W-:-:S05]  /*3e50*/  IADD3 R14, P0, R5, R94, RZ ;  /* 0x0000005e050e7210 */ /* 0x000fca0007f1e0ff */
[----:B------:R-:W-:Y:S01]  /*3e60*/  IMAD.X R15, R15, 0x1, R95, P0 ;  /* 0x000000010f0f7824 */ /* 0x000fe200000e065f */
[----:B------:R-:W-:-:S04]  /*3e70*/  ISETP.GT.AND P0, PT, R4, 0x39, PT ;  /* 0x000000390400780c */ /* 0x000fc80003f04270 */
[----:B------:R-:W-:-:S13]  /*3e80*/  ISETP.GT.AND P4, PT, R3, RZ, P0 ;  /* 0x000000ff0300720c */ /* 0x000fda0000784270 */
[----:B------:R-:W-:Y:S05]  /*3e90*/  @!P4 BRA `(.L_x_91) ;  /* 0x000000000004c947 */ /* 0x000fea0003800000 */
[----:B------:R1:W5:Y:S02]  /*3ea0*/  LDG.E.LTC128B.U16 R104, desc[UR36][R8.64+0x72] ;  /* 0x0000722408687981 */ /* 0x000364000c1e1520 */
.L_x_91:
[----:B------:R-:W-:Y:S05]  /*3eb0*/  BSYNC B1 ;  /* 0x0000000000017941 */ /* 0x000fea0003800000 */
.L_x_90:
        /* <DEDUP_REMOVED lines=9> */
.L_x_93:
[----:B------:R-:W-:Y:S05]  /*3f50*/  BSYNC B1 ;  /* 0x0000000000017941 */ /* 0x000fea0003800000 */
.L_x_92:
        /* <DEDUP_REMOVED lines=9> */
.L_x_95:
[----:B------:R-:W-:Y:S05]  /*3ff0*/  BSYNC B1 ;  /* 0x0000000000017941 */ /* 0x000fea0003800000 */
.L_x_94:
[----:B-----5:R-:W-:-:S04]  /*4000*/  IMAD.U32 R5, R104, 0x10000, RZ ;  /* 0x0001000068057824 */ /* 0x020fc800078e00ff */
[----:B------:R-:W-:-:S04]  /*4010*/  FMUL R4, R5, R90 ;  /* 0x0000005a05047220 */ /* 0x000fc80000400000 */
[----:B------:R-:W-:-:S05]  /*4020*/  FFMA R4, R87, R88, R4 ;  /* 0x0000005857047223 */ /* 0x000fca0000000004 */
[----:B------:R-:W-:-:S05]  /*4030*/  F2FP.BF16.F32.PACK_AB R4, RZ, R4 ;  /* 0x00000004ff04723e */ /* 0x000fca00000010ff */
[----:B------:R0:W-:Y:S01]  /*4040*/  @P4 STG.E.U16 desc[UR36][R58.64+0x72], R4 ;  /* 0x000072043a004986 */ /* 0x0001e2000c101524 */
[----:B------:R-:W-:-:S13]  /*4050*/  ISETP.GT.AND P4, PT, R3, 0x80, P6 ;  /* 0x000000800300780c */ /* 0x000fda0003784270 */
[----:B------:R-:W2:Y:S01]  /*4060*/  @P4 LDG.E.LTC128B.U16 R104, desc[UR36][R62.64] ;  /* 0x000000243e684981 */ /* 0x000ea2000c1e1520 */
[----:B------:R-:W-:Y:S01]  /*4070*/  BSSY B1, `(.L_x_96) ;  /* 0x000000a000017945 */ /* 0x000fe20003800000 */
[----:B--2---:R-:W-:-:S04]  /*4080*/  IMAD.U32 R5, R104, 0x10000, RZ ;  /* 0x0001000068057824 */ /* 0x004fc800078e00ff */
[----:B------:R-:W-:-:S04]  /*4090*/  FMUL R5, R5, R90 ;  /* 0x0000005a05057220 */ /* 0x000fc80000400000 */
[----:B------:R-:W-:-:S05]  /*40a0*/  FFMA R5, R24, R88, R5 ;  /* 0x0000005818057223 */ /* 0x000fca0000000005 */
[----:B------:R-:W-:-:S05]  /*40b0*/  F2FP.BF16.F32.PACK_AB R5, RZ, R5 ;  /* 0x00000005ff05723e */ /* 0x000fca00000010ff */
[----:B------:R0:W-:Y:S01]  /*40c0*/  @P4 STG.E.U16 desc[UR36][R14.64], R5 ;  /* 0x000000050e004986 */ /* 0x0001e2000c101524 */
[----:B------:R-:W-:-:S04]  /*40d0*/  ISETP.NE.AND P4, PT, R107, RZ, PT ;  /* 0x000000ff6b00720c */ /* 0x000fc80003f85270 */
[----:B------:R-:W-:-:S13]  /*40e0*/  ISETP.GT.AND P4, PT, R3, 0x80, P4 ;  /* 0x000000800300780c */ /* 0x000fda0002784270 */
[----:B0-----:R-:W-:Y:S05]  /*40f0*/  @!P4 BRA `(.L_x_97) ;  /* 0x000000000004c947 */ /* 0x001fea0003800000 */
[----:B------:R0:W5:Y:S02]  /*4100*/  LDG.E.LTC128B.U16 R104, desc[UR36][R60.64+0x2] ;  /* 0x000002243c687981 */ /* 0x000164000c1e1520 */
.L_x_97:
[----:B------:R-:W-:Y:S05]  /*4110*/  BSYNC B1 ;  /* 0x0000000000017941 */ /* 0x000fea0003800000 */
.L_x_96:
[----:B-----5:R-:W-:Y:S01]  /*4120*/  IMAD.U32 R5, R104, 0x10000, RZ ;  /* 0x0001000068057824 */ /* 0x020fe200078e00ff */
[----:B------:R-:W-:Y:S01]  /*4130*/  ISETP.GT.AND P6, PT, R3, 0x88, P6 ;  /* 0x000000880300780c */ /* 0x000fe200037c4270 */
[----:B------:R-:W-:Y:S02]  /*4140*/  BSSY B1, `(.L_x_98) ;  /* 0x000000a000017945 */ /* 0x000fe40003800000 */
[----:B------:R-:W-:Y:S01]  /*4150*/  FMUL R4, R5, R90 ;  /* 0x0000005a05047220 */ /* 0x000fe20000400000 */
[----:B------:R-:W-:-:S03]  /*4160*/  @P4 IMAD.MOV.U32 R5, RZ, RZ, R15 ;  /* 0x000000ffff054224 */ /* 0x000fc600078e000f */
[----:B------:R-:W-:-:S05]  /*4170*/  FFMA R4, R25, R88, R4 ;  /* 0x0000005819047223 */ /* 0x000fca0000000004 */
[----:B------:R-:W-:-:S04]  /*4180*/  F2FP.BF16.F32.PACK_AB R4, RZ, R4 ;  /* 0x00000004ff04723e */ /* 0x000fc800000010ff */
[----:B-1-34-:R-:W-:Y:S01]  /*4190*/  PRMT R8, R4, 0x7610, R8 ;  /* 0x0000761004087816 */ /* 0x01afe20000000008 */
[----:B------:R-:W-:-:S05]  /*41a0*/  @P4 IMAD.MOV.U32 R4, RZ, RZ, R14 ;  /* 0x000000ffff044224 */ /* 0x000fca00078e000e */
[----:B------:R1:W-:Y:S01]  /*41b0*/  @P4 STG.E.U16 desc[UR36][R4.64+0x2], R8 ;  /* 0x0000020804004986 */ /* 0x0003e2000c101524 */
[----:B------:R-:W-:Y:S05]  /*41c0*/  @!P6 BRA `(.L_x_99) ;  /* 0x000000000004e947 */ /* 0x000fea0003800000 */
[----:B------:R2:W5:Y:S02]  /*41d0*/  LDG.E.LTC128B.U16 R104, desc[UR36][R6.64] ;  /* 0x0000002406687981 */ /* 0x000564000c1e1520 */
.L_x_99:
[----:B------:R-:W-:Y:S05]  /*41e0*/  BSYNC B1 ;  /* 0x0000000000017941 */ /* 0x000fea0003800000 */
.L_x_98:
[----:B-1---5:R-:W-:Y:S01]  /*41f0*/  IMAD.U32 R5, R104, 0x10000, RZ ;  /* 0x0001000068057824 */ /* 0x022fe200078e00ff */
[----:B------:R-:W-:Y:S01]  /*4200*/  ISETP.NE.AND P4, PT, R107, RZ, PT ;  /* 0x000000ff6b00720c */ /* 0x000fe20003f85270 */
[----:B------:R-:W-:Y:S02]  /*4210*/  BSSY B1, `(.L_x_100) ;  /* 0x0000008000017945 */ /* 0x000fe40003800000 */
[----:B------:R-:W-:Y:S01]  /*4220*/  FMUL R5, R5, R90 ;  /* 0x0000005a05057220 */ /* 0x000fe20000400000 */
[----:B------:R-:W-:-:S03]  /*4230*/  ISETP.GT.AND P4, PT, R3, 0x88, P4 ;  /* 0x000000880300780c */ /* 0x000fc60002784270 */
[----:B------:R-:W-:-:S05]  /*4240*/  FFMA R5, R26, R88, R5 ;  /* 0x000000581a057223 */ /* 0x000fca0000000005 */
[----:B------:R-:W-:-:S05]  /*4250*/  F2FP.BF16.F32.PACK_AB R5, RZ, R5 ;  /* 0x00000005ff05723e */ /* 0x000fca00000010ff */
[----:B------:R1:W-:Y:S01]  /*4260*/  @P6 STG.E.U16 desc[UR36][R20.64], R5 ;  /* 0x0000000514006986 */ /* 0x0003e2000c101524 */
[----:B------:R-:W-:Y:S05]  /*4270*/  @!P4 BRA `(.L_x_101) ;  /* 0x000000000004c947 */ /* 0x000fea0003800000 */
[----:B------:R3:W5:Y:S02]  /*4280*/  LDG.E.LTC128B.U16 R104, desc[UR36][R10.64+0x2] ;  /* 0x000002240a687981 */ /* 0x000764000c1e1520 */
.L_x_101:
[----:B------:R-:W-:Y:S05]  /*4290*/  BSYNC B1 ;  /* 0x0000000000017941 */ /* 0x000fea0003800000 */
.L_x_100:
[----:B-1---5:R-:W-:Y:S01]  /*42a0*/  IMAD.U32 R5, R104, 0x10000, RZ ;  /* 0x0001000068057824 */ /* 0x022fe200078e00ff */
[----:B------:R-:W-:Y:S01]  /*42b0*/  ISETP.NE.AND P6, PT, R108, RZ, PT ;  /* 0x000000ff6c00720c */ /* 0x000fe20003fc5270 */
[----:B------:R-:W-:Y:S02]  /*42c0*/  BSSY B1, `(.L_x_102) ;  /* 0x0000008000017945 */ /* 0x000fe40003800000 */
[----:B------:R-:W-:-:S04]  /*42d0*/  FMUL R4, R5, R90 ;  /* 0x0000005a05047220 */ /* 0x000fc80000400000 */
[----:B------:R-:W-:-:S05]  /*42e0*/  FFMA R4, R27, R88, R4 ;  /* 0x000000581b047223 */ /* 0x000fca0000000004 */
[----:B------:R-:W-:-:S05]  /*42f0*/  F2FP.BF16.F32.PACK_AB R4, RZ, R4 ;  /* 0x00000004ff04723e */ /* 0x000fca00000010ff */
[----:B------:R1:W-:Y:S01]  /*4300*/  @P4 STG.E.U16 desc[UR36][R64.64+0x2], R4 ;  /* 0x0000020440004986 */ /* 0x0003e2000c101524 */
[----:B------:R-:W-:-:S13]  /*4310*/  ISETP.GT.AND P4, PT, R3, 0x80, P6 ;  /* 0x000000800300780c */ /* 0x000fda0003784270 */
[----:B-1----:R-:W-:Y:S05]  /*4320*/  @!P4 BRA `(.L_x_103) ;  /* 0x000000000004c947 */ /* 0x002fea0003800000 */
[----:B------:R1:W5:Y:S02]  /*4330*/  LDG.E.LTC128B.U16 R104, desc[UR36][R60.64+0x10] ;  /* 0x000010243c687981 */ /* 0x000364000c1e1520 */
.L_x_103:
[----:B------:R-:W-:Y:S05]  /*4340*/  BSYNC B1 ;  /* 0x0000000000017941 */ /* 0x000fea0003800000 */
.L_x_102:
[----:B-----5:R-:W-:Y:S01]  /*4350*/  IMAD.U32 R5, R104, 0x10000, RZ ;  /* 0x0001000068057824 */ /* 0x020fe200078e00ff */
[----:B------:R-:W-:Y:S01]  /*4360*/  ISETP.NE.AND P6, PT, R109, RZ, PT ;  /* 0x000000ff6d00720c */ /* 0x000fe20003fc5270 */
[----:B------:R-:W-:Y:S01]  /*4370*/  @P4 IMAD.MOV.U32 R4, RZ, RZ, R14 ;  /* 0x000000ffff044224 */ /* 0x000fe200078e000e */
[----:B------:R-:W-:Y:S01]  /*4380*/  BSSY B1, `(.L_x_104) ;  /* 0x000000a000017945 */ /* 0x000fe20003800000 */
[----:B------:R-:W-:-:S04]  /*4390*/  FMUL R5, R5, R90 ;  /* 0x0000005a05057220 */ /* 0x000fc80000400000 */
[----:B------:R-:W-:-:S05]  /*43a0*/  FFMA R5, R28, R88, R5 ;  /* 0x000000581c057223 */ /* 0x000fca0000000005 */
[----:B------:R-:W-:-:S04]  /*43b0*/  F2FP.BF16.F32.PACK_AB R5, RZ, R5 ;  /* 0x00000005ff05723e */ /* 0x000fc800000010ff */
[----:B--2---:R-:W-:Y:S01]  /*43c0*/  PRMT R6, R5, 0x7610, R6 ;  /* 0x0000761005067816 */ /* 0x004fe20000000006 */
[----:B------:R-:W-:-:S05]  /*43d0*/  @P4 IMAD.MOV.U32 R5, RZ, RZ, R15 ;  /* 0x000000ffff054224 */ /* 0x000fca00078e000f */
[----:B------:R2:W-:Y:S01]  /*43e0*/  @P4 STG.E.U16 desc[UR36][R4.64+0x10], R6 ;  /* 0x0000100604004986 */ /* 0x0005e2000c101524 */
[----:B------:R-:W-:-:S13]  /*43f0*/  ISETP.GT.AND P4, PT, R3, 0x80, P6 ;  /* 0x000000800300780c */ /* 0x000fda0003784270 */
[----:B--2---:R-:W-:Y:S05]  /*4400*/  @!P4 BRA `(.L_x_105) ;  /* 0x000000000004c947 */ /* 0x004fea0003800000 */
[----:B------:R2:W5:Y:S02]  /*4410*/  LDG.E.LTC128B.U16 R104, desc[UR36][R60.64+0x12] ;  /* 0x000012243c687981 */ /* 0x000564000c1e1520 */
.L_x_105:
[----:B------:R-:W-:Y:S05]  /*4420*/  BSYNC B1 ;  /* 0x0000000000017941 */ /* 0x000fea0003800000 */
.L_x_104:
[----:B-----5:R-:W-:Y:S01]  /*4430*/  IMAD.U32 R5, R104, 0x10000, RZ ;  /* 0x0001000068057824 */ /* 0x020fe200078e00ff */
[----:B------:R-:W-:Y:S03]  /*4440*/  BSSY B1, `(.L_x_106) ;  /* 0x000000c000017945 */ /* 0x000fe60003800000 */
[----:B------:R-:W-:Y:S01]  /*4450*/  FMUL R4, R5, R90 ;  /* 0x0000005a05047220 */ /* 0x000fe20000400000 */
[----:B------:R-:W-:-:S03]  /*4460*/  @P4 IMAD.MOV.U32 R5, RZ, RZ, R15 ;  /* 0x000000ffff054224 */ /* 0x000fc600078e000f */
[----:B------:R-:W-:-:S05]  /*4470*/  FFMA R4, R29, R88, R4 ;  /* 0x000000581d047223 */ /* 0x000fca0000000004 */
[----:B------:R-:W-:-:S04]  /*4480*/  F2FP.BF16.F32.PACK_AB R4, RZ, R4 ;  /* 0x00000004ff04723e */ /* 0x000fc800000010ff */
[----:B------:R-:W-:Y:S01]  /*4490*/  PRMT R6, R4, 0x7610, R6 ;  /* 0x0000761004067816 */ /* 0x000fe20000000006 */
[----:B------:R-:W-:-:S05]  /*44a0*/  @P4 IMAD.MOV.U32 R4, RZ, RZ, R14 ;  /* 0x000000ffff044224 */ /* 0x000fca00078e000e */
[----:B------:R4:W-:Y:S01]  /*44b0*/  @P4 STG.E.U16 desc[UR36][R4.64+0x12], R6 ;  /* 0x0000120604004986 */ /* 0x0009e2000c101524 */
[----:B------:R-:W-:-:S04]  /*44c0*/  ISETP.NE.AND P4, PT, R108, RZ, PT ;  /* 0x000000ff6c00720c */ /* 0x000fc80003f85270 */
[----:B------:R-:W-:-:S13]  /*44d0*/  ISETP.GT.AND P4, PT, R3, 0x88, P4 ;  /* 0x000000880300780c */ /* 0x000fda0002784270 */
[----:B----4-:R-:W-:Y:S05]  /*44e0*/  @!P4 BRA `(.L_x_107) ;  /* 0x000000000004c947 */ /* 0x010fea0003800000 */
[----:B------:R4:W5:Y:S02]  /*44f0*/  LDG.E.LTC128B.U16 R104, desc[UR36][R10.64+0x10] ;  /* 0x000010240a687981 */ /* 0x000964000c1e1520 */
.L_x_107:
[----:B------:R-:W-:Y:S05]  /*4500*/  BSYNC B1 ;  /* 0x0000000000017941 */ /* 0x000fea0003800000 */
.L_x_106:
        /* <DEDUP_REMOVED lines=9> */
.L_x_109:
[----:B------:R-:W-:Y:S05]  /*45a0*/  BSYNC B1 ;  /* 0x0000000000017941 */ /* 0x000fea0003800000 */
.L_x_108:
[----:B-----5:R-:W-:Y:S01]  /*45b0*/  IMAD.U32 R5, R104, 0x10000, RZ ;  /* 0x0001000068057824 */ /* 0x020fe200078e00ff */
[----:B------:R-:W-:Y:S01]  /*45c0*/  ISETP.NE.AND P6, PT, R105, RZ, PT ;  /* 0x000000ff6900720c */ /* 0x000fe20003fc5270 */
[----:B------:R-:W-:Y:S02]  /*45d0*/  BSSY B1, `(.L_x_110) ;  /* 0x000000b000017945 */ /* 0x000fe40003800000 */
[----:B------:R-:W-:Y:S01]  /*45e0*/  FMUL R4, R5, R90 ;  /* 0x0000005a05047220 */ /* 0x000fe20000400000 */
[----:B------:R-:W-:-:S03]  /*45f0*/  @P4 IMAD.MOV.U32 R5, RZ, RZ, R13 ;  /* 0x000000ffff054224 */ /* 0x000fc600078e000d */
[----:B------:R-:W-:-:S05]  /*4600*/  FFMA R4, R31, R88, R4 ;  /* 0x000000581f047223 */ /* 0x000fca0000000004 */
[----:B------:R-:W-:-:S04]  /*4610*/  F2FP.BF16.F32.PACK_AB R4, RZ, R4 ;  /* 0x00000004ff04723e */ /* 0x000fc800000010ff */
[----:B------:R-:W-:Y:S01]  /*4620*/  PRMT R6, R4, 0x7610, R6 ;  /* 0x0000761004067816 */ /* 0x000fe20000000006 */
[----:B------:R-:W-:-:S05]  /*4630*/  @P4 IMAD.MOV.U32 R4, RZ, RZ, R12 ;  /* 0x000000ffff044224 */ /* 0x000fca00078e000c */
[----:B------:R0:W-:Y:S01]  /*4640*/  @P4 STG.E.U16 desc[UR36][R4.64+0x12], R6 ;  /* 0x0000120604004986 */ /* 0x0001e2000c101524 */
[----:B------:R-:W-:-:S13]  /*4650*/  ISETP.GT.AND P4, PT, R3, 0x80, P6 ;  /* 0x000000800300780c */ /* 0x000fda0003784270 */
[----:B0-----:R-:W-:Y:S05]  /*4660*/  @!P4 BRA `(.L_x_111) ;  /* 0x000000000004c947 */ /* 0x001fea0003800000 */
[----:B------:R0:W5:Y:S02]  /*4670*/  LDG.E.LTC128B.U16 R104, desc[UR36][R60.64+0x20] ;  /* 0x000020243c687981 */ /* 0x000164000c1e1520 */
.L_x_111:
[----:B------:R-:W-:Y:S05]  /*4680*/  BSYNC B1 ;  /* 0x0000000000017941 */ /* 0x000fea0003800000 */
.L_x_110:
[----:B-----5:R-:W-:Y:S01]  /*4690*/  IMAD.U32 R5, R104, 0x10000, RZ ;  /* 0x0001000068057824 */ /* 0x020fe200078e00ff */
[----:B------:R-:W-:Y:S01]  /*46a0*/  ISETP.NE.AND P6, PT, R89, RZ, PT ;  /* 0x000000ff5900720c */ /* 0x000fe20003fc5270 */
        /* <DEDUP_REMOVED lines=11> */
.L_x_113:
[----:B------:R-:W-:Y:S05]  /*4760*/  BSYNC B1 ;  /* 0x0000000000017941 */ /* 0x000fea0003800000 */
.L_x_112:
        /* <DEDUP_REMOVED lines=11> */
[----:B0-----:R-:W-:Y:S05]  /*4820*/  @!P4 BRA `(.L_x_115) ;  /* 0x000000000004c947 */ /* 0x001fea0003800000 */
[----:B------:R0:W5:Y:S02]  /*4830*/  LDG.E.LTC128B.U16 R104, desc[UR36][R10.64+0x20] ;  /* 0x000020240a687981 */ /* 0x000164000c1e1520 */
.L_x_115:
[----:B------:R-:W-:Y:S05]  /*4840*/  BSYNC B1 ;  /* 0x0000000000017941 */ /* 0x000fea0003800000 */
.L_x_114:
[----:B-----5:R-:W-:Y:S01]  /*4850*/  IMAD.U32 R5, R104, 0x10000, RZ ;  /* 0x0001000068057824 */ /* 0x020fe200078e00ff */
[----:B------:R-:W-:Y:S01]  /*4860*/  BSSY B1, `(.L_x_116) ;  /* 0x000000b000017945 */ /* 0x000fe20003800000 */
[----:B------:R-:W-:Y:S02]  /*4870*/  @P4 IMAD.MOV.U32 R4, RZ, RZ, R12 ;  /* 0x000000ffff044224 */ /* 0x000fe400078e000c */
        /* <DEDUP_REMOVED lines=9> */
.L_x_117:
[----:B------:R-:W-:Y:S05]  /*4910*/  BSYNC B1 ;  /* 0x0000000000017941 */ /* 0x000fea0003800000 */
.L_x_116:
        /* <DEDUP_REMOVED lines=13> */
.L_x_119:
[----:B------:R-:W-:Y:S05]  /*49f0*/  BSYNC B1 ;  /* 0x0000000000017941 */ /* 0x000fea0003800000 */
.L_x_118:
        /* <DEDUP_REMOVED lines=13> */
.L_x_121:
[----:B------:R-:W-:Y:S05]  /*4ad0*/  BSYNC B1 ;  /* 0x0000000000017941 */ /* 0x000fea0003800000 */
.L_x_120:
        /* <DEDUP_REMOVED lines=13> */
.L_x_123:
[----:B------:R-:W-:Y:S05]  /*4bb0*/  BSYNC B1 ;  /* 0x0000000000017941 */ /* 0x000fea0003800000 */
.L_x_122:
        /* <DEDUP_REMOVED lines=12> */
.L_x_125:
[----:B------:R-:W-:Y:S05]  /*4c80*/  BSYNC B1 ;  /* 0x0000000000017941 */ /* 0x000fea0003800000 */
.L_x_124:
        /* <DEDUP_REMOVED lines=13> */
.L_x_127:
[----:B------:R-:W-:Y:S05]  /*4d60*/  BSYNC B1 ;  /* 0x0000000000017941 */ /* 0x000fea0003800000 */
.L_x_126:
        /* <DEDUP_REMOVED lines=13> */
.L_x_129:
[----:B------:R-:W-:Y:S05]  /*4e40*/  BSYNC B1 ;  /* 0x0000000000017941 */ /* 0x000fea0003800000 */
.L_x_128:
        /* <DEDUP_REMOVED lines=13> */
.L_x_131:
[----:B------:R-:W-:Y:S05]  /*4f20*/  BSYNC B1 ;  /* 0x0000000000017941 */ /* 0x000fea0003800000 */
.L_x_130:
        /* <DEDUP_REMOVED lines=12> */
.L_x_133:
[----:B------:R-:W-:Y:S05]  /*4ff0*/  BSYNC B1 ;  /* 0x0000000000017941 */ /* 0x000fea0003800000 */
.L_x_132:
[----:B-----5:R-:W-:Y:S01]  /*5000*/  IMAD.U32 R5, R104, 0x10000, RZ ;  /* 0x0001000068057824 */ /* 0x020fe200078e00ff */
[----:B------:R-:W-:Y:S01]  /*5010*/  ISETP.NE.AND P6, PT, R71, RZ, PT ;  /* 0x000000ff4700720c */ /* 0x000fe20003fc5270 */
[----:B------:R-:W-:Y:S02]  /*5020*/  BSSY B1, `(.L_x_134) ;  /* 0x000000b000017945 */ /* 0x000fe40003800000 */
[----:B------:R-:W-:Y:S01]  /*5030*/  FMUL R4, R5, R90 ;  /* 0x0000005a05047220 */ /* 0x000fe20000400000 */
[----:B------:R-:W-:-:S03]  /*5040*/  @P4 IMAD.MOV.U32 R5, RZ, RZ, R13 ;  /* 0x000000ffff054224 */ /* 0x000fc600078e000d */
[----:B------:R-:W-:-:S05]  /*5050*/  FFMA R4, R43, R88, R4 ;  /* 0x000000582b047223 */ /* 0x000fca0000000004 */
[----:B------:R-:W-:-:S04]  /*5060*/  F2FP.BF16.F32.PACK_AB R4, RZ, R4 ;  /* 0x00000004ff04723e */ /* 0x000fc800000010ff */
[----:B------:R-:W-:Y:S02]  /*5070*/  PRMT R6, R4, 0x7610, R6 ;  /* 0x0000761004067816 */ /* 0x000fe40000000006 */
[----:B------:R-:W-:-:S05]  /*5080*/  @P4 MOV R4, R12 ;  /* 0x0000000c00044202 */ /* 0x000fca0000000f00 */
[----:B------:R0:W-:Y:S01]  /*5090*/  @P4 STG.E.U16 desc[UR36][R4.64+0x42], R6 ;  /* 0x0000420604004986 */ /* 0x0001e2000c101524 */
[----:B------:R-:W-:-:S13]  /*50a0*/  ISETP.GT.AND P4, PT, R3, 0x80, P6 ;  /* 0x000000800300780c */ /* 0x000fda0003784270 */
[----:B0-----:R-:W-:Y:S05]  /*50b0*/  @!P4 BRA `(.L_x_135) ;  /* 0x000000000004c947 */ /* 0x001fea0003800000 */
[----:B------:R0:W5:Y:S02]  /*50c0*/  LDG.E.LTC128B.U16 R104, desc[UR36][R60.64+0x50] ;  /* 0x000050243c687981 */ /* 0x000164000c1e1520 */
.L_x_135:
[----:B------:R-:W-:Y:S05]  /*50d0*/  BSYNC B1 ;  /* 0x0000000000017941 */ /* 0x000fea0003800000 */
.L_x_134:
        /* <DEDUP_REMOVED lines=12> */
.L_x_137:
[----:B------:R-:W-:Y:S05]  /*51a0*/  BSYNC B1 ;  /* 0x0000000000017941 */ /* 0x000fea0003800000 */
.L_x_136:
        /* <DEDUP_REMOVED lines=12> */
.L_x_139:
[----:B------:R-:W-:Y:S05]  /*5270*/  BSYNC B1 ;  /* 0x0000000000017941 */ /* 0x000fea0003800000 */
.L_x_138:
[----:B-----5:R-:W-:Y:S01]  /*5280*/  IMAD.U32 R5, R104, 0x10000, RZ ;  /* 0x0001000068057824 */ /* 0x020fe200078e00ff */
[----:B------:R-:W-:Y:S01]  /*5290*/  ISETP.GT.AND P5, PT, R3, 0x88, P5 ;  /* 0x000000880300780c */ /* 0x000fe20002fa4270 */
        /* <DEDUP_REMOVED lines=8> */
[----:B------:R-:W-:Y:S05]  /*5320*/  @!P5 BRA `(.L_x_141) ;  /* 0x000000000004d947 */ /* 0x000fea0003800000 */
[----:B------:R0:W5:Y:S02]  /*5330*/  LDG.E.LTC128B.U16 R104, desc[UR36][R10.64+0x52] ;  /* 0x000052240a687981 */ /* 0x000164000c1e1520 */
.L_x_141:
[----:B------:R-:W-:Y:S05]  /*5340*/  BSYNC B1 ;  /* 0x0000000000017941 */ /* 0x000fea0003800000 */
.L_x_140:
[----:B0----5:R-:W-:Y:S01]  /*5350*/  IMAD.U32 R5, R104, 0x10000, RZ ;  /* 0x0001000068057824 */ /* 0x021fe200078e00ff */
[----:B------:R-:W-:Y:S01]  /*5360*/  ISETP.GT.AND P4, PT, R3, 0x80, P3 ;  /* 0x000000800300780c */ /* 0x000fe20001f84270 */
        /* <DEDUP_REMOVED lines=8> */
[----:B------:R-:W-:Y:S05]  /*53f0*/  @!P4 BRA `(.L_x_143) ;  /* 0x000000000004c947 */ /* 0x000fea0003800000 */
[----:B------:R0:W5:Y:S02]  /*5400*/  LDG.E.LTC128B.U16 R104, desc[UR36][R60.64+0x60] ;  /* 0x000060243c687981 */ /* 0x000164000c1e1520 */
.L_x_143:
[----:B------:R-:W-:Y:S05]  /*5410*/  BSYNC B1 ;  /* 0x0000000000017941 */ /* 0x000fea0003800000 */
.L_x_142:
[----:B0----5:R-:W-:Y:S01]  /*5420*/  IMAD.U32 R5, R104, 0x10000, RZ ;  /* 0x0001000068057824 */ /* 0x021fe200078e00ff */
        /* <DEDUP_REMOVED lines=11> */
.L_x_145:
[----:B------:R-:W-:Y:S05]  /*54e0*/  BSYNC B1 ;  /* 0x0000000000017941 */ /* 0x000fea0003800000 */
.L_x_144:
        /* <DEDUP_REMOVED lines=12> */
.L_x_147:
[----:B------:R-:W-:Y:S05]  /*55b0*/  BSYNC B1 ;  /* 0x0000000000017941 */ /* 0x000fea0003800000 */
.L_x_146:
        /* <DEDUP_REMOVED lines=12> */
.L_x_149:
[----:B------:R-:W-:Y:S05]  /*5680*/  BSYNC B1 ;  /* 0x0000000000017941 */ /* 0x000fea0003800000 */
.L_x_148:
        /* <DEDUP_REMOVED lines=12> */
.L_x_151:
[----:B------:R-:W-:Y:S05]  /*5750*/  BSYNC B1 ;  /* 0x0000000000017941 */ /* 0x000fea0003800000 */
.L_x_150:
        /* <DEDUP_REMOVED lines=12> */
.L_x_153:
[----:B------:R-:W-:Y:S05]  /*5820*/  BSYNC B1 ;  /* 0x0000000000017941 */ /* 0x000fea0003800000 */
.L_x_152:
        /* <DEDUP_REMOVED lines=9> */
.L_x_155:
[----:B------:R-:W-:Y:S05]  /*58c0*/  BSYNC B1 ;  /* 0x0000000000017941 */ /* 0x000fea0003800000 */
.L_x_154:
[----:B-----5:R-:W-:Y:S01]  /*58d0*/  IMAD.U32 R5, R104, 0x10000, RZ ;  /* 0x0001000068057824 */ /* 0x020fe200078e00ff */
[----:B------:R-:W-:Y:S01]  /*58e0*/  ISETP.GT.AND P0, PT, R3, 0x88, P0 ;  /* 0x000000880300780c */ /* 0x000fe20000704270 */
[----:B0-----:R-:W-:Y:S01]  /*58f0*/  @P1 IMAD.MOV.U32 R4, RZ, RZ, R12 ;  /* 0x000000ffff041224 */ /* 0x001fe200078e000c */
        /* <DEDUP_REMOVED lines=9> */
.L_x_157:
[----:B------:R-:W-:Y:S05]  /*5990*/  BSYNC B1 ;  /* 0x0000000000017941 */ /* 0x000fea0003800000 */
.L_x_156:
[----:B------:R-:W-:Y:S05]  /*59a0*/  @!P0 BRA `(.L_x_158) ;  /* 0x0000001400f08947 */ /* 0x000fea0003800000 */
[----:B-----5:R-:W-:-:S04]  /*59b0*/  IMAD.U32 R3, R104, 0x10000, RZ ;  /* 0x0001000068037824 */ /* 0x020fc800078e00ff */
[----:B0-----:R-:W-:-:S04]  /*59c0*/  FMUL R4, R3, R90 ;  /* 0x0000005a03047220 */ /* 0x001fc80000400000 */
[----:B------:R-:W-:-:S05]  /*59d0*/  FFMA R4, R55, R88, R4 ;  /* 0x0000005837047223 */ /* 0x000fca0000000004 */
[----:B------:R-:W-:-:S05]  /*59e0*/  F2FP.BF16.F32.PACK_AB R4, RZ, R4 ;  /* 0x00000004ff04723e */ /* 0x000fca00000010ff */
[----:B------:R0:W-:Y:S01]  /*59f0*/  STG.E.U16 desc[UR36][R12.64+0x72], R4 ;  /* 0x000072040c007986 */ /* 0x0001e2000c101524 */
[----:B------:R-:W-:Y:S05]  /*5a00*/  BRA `(.L_x_158) ;  /* 0x0000001400d87947 */ /* 0x000fea0003800000 */
.L_x_35:
[----:B------:R-:W-:Y:S01]  /*5a10*/  ULDC.64 UR4, c[0x0][0x5c0] ;  /* 0x0001700000047ab9 */ /* 0x000fe20000000a00 */
[----:B------:R-:W-:Y:S01]  /*5a20*/  ISETP.GT.AND P3, PT, R4, 0x1, PT ;  /* 0x000000010400780c */ /* 0x000fe20003f64270 */
[-C--:B------:R-:W-:Y:S01]  /*5a30*/  FMUL R56, R56, R88.reuse ;  /* 0x0000005838387220 */ /* 0x080fe20000400000 */
[----:B------:R-:W-:Y:S01]  /*5a40*/  LEA R14, P1, R104, UR4, 0x1 ;  /* 0x00000004680e7c11 */ /* 0x000fe2000f8208ff */
[-C--:B------:R-:W-:Y:S01]  /*5a50*/  FMUL R57, R57, R88.reuse ;  /* 0x0000005839397220 */ /* 0x080fe20000400000 */
[----:B------:R-:W-:Y:S01]  /*5a60*/  IMAD.SHL.U32 R7, R12, 0x10, RZ ;  /* 0x000000100c077824 */ /* 0x000fe200078e00ff */
[C---:B------:R-:W-:Y:S01]  /*5a70*/  ISETP.GT.AND P2, PT, R3.reuse, 0x8, P6 ;  /* 0x000000080300780c */ /* 0x040fe20003744270 */
[-C--:B------:R-:W-:Y:S01]  /*5a80*/  FMUL R58, R58, R88.reuse ;  /* 0x000000583a3a7220 */ /* 0x080fe20000400000 */
[----:B------:R-:W-:Y:S01]  /*5a90*/  LEA.HI.X R15, R104, UR5, R95, 0x1, P1 ;  /* 0x00000005680f7c11 */ /* 0x000fe200088f0c5f */
[----:B------:R-:W-:Y:S01]  /*5aa0*/  IMAD.SHL.U32 R89, R12, 0x100, RZ ;  /* 0x000001000c597824 */ /* 0x000fe200078e00ff */
[----:B------:R-:W-:Y:S01]  /*5ab0*/  ISETP.GT.AND P1, PT, R3, RZ, P3 ;  /* 0x000000ff0300720c */ /* 0x000fe20001f24270 */
[----:B------:R-:W-:Y:S01]  /*5ac0*/  FMUL R59, R59, R88 ;  /* 0x000000583b3b7220 */ /* 0x000fe20000400000 */
[----:B------:R-:W-:Y:S01]  /*5ad0*/  F2FP.BF16.F32.PACK_AB R56, RZ, R56 ;  /* 0x00000038ff38723e */ /* 0x000fe200000010ff */
[-C--:B------:R-:W-:Y:S01]  /*5ae0*/  FMUL R60, R60, R88.reuse ;  /* 0x000000583c3c7220 */ /* 0x080fe20000400000 */
[----:B------:R-:W-:Y:S01]  /*5af0*/  F2FP.BF16.F32.PACK_AB R57, RZ, R57 ;  /* 0x00000039ff39723e */ /* 0x000fe200000010ff */
[-C--:B------:R-:W-:Y:S01]  /*5b00*/  FMUL R61, R61, R88.reuse ;  /* 0x000000583d3d7220 */ /* 0x080fe20000400000 */
[----:B------:R-:W-:Y:S01]  /*5b10*/  SHF.L.U64.HI R5, R12, 0x4, R13 ;  /* 0x000000040c057819 */ /* 0x000fe2000001020d */
[----:B------:R-:W-:Y:S01]  /*5b20*/  @P0 STG.E.U16 desc[UR36][R14.64], R56 ;  /* 0x000000380e000986 */ /* 0x000fe2000c101524 */
[----:B------:R-:W-:Y:S01]  /*5b30*/  PRMT R9, R57, 0x7610, R9 ;  /* 0x0000761039097816 */ /* 0x000fe20000000009 */
[----:B------:R-:W-:Y:S01]  /*5b40*/  FMUL R63, R63, R88 ;  /* 0x000000583f3f7220 */ /* 0x000fe20000400000 */
[----:B------:R-:W-:Y:S01]  /*5b50*/  IADD3 R8, P0, R7, R14, RZ ;  /* 0x0000000e07087210 */ /* 0x000fe20007f1e0ff */
[----:B------:R-:W-:Y:S01]  /*5b60*/  FMUL R62, R62, R88 ;  /* 0x000000583e3e7220 */ /* 0x000fe20000400000 */
[----:B------:R-:W-:Y:S01]  /*5b70*/  F2FP.BF16.F32.PACK_AB R58, RZ, R58 ;  /* 0x0000003aff3a723e */ /* 0x000fe200000010ff */
[--C-:B------:R-:W-:Y:S01]  /*5b80*/  @P1 IMAD.MOV.U32 R10, RZ, RZ, R14.reuse ;  /* 0x000000ffff0a1224 */ /* 0x100fe200078e000e */
[----:B------:R-:W-:Y:S01]  /*5b90*/  SHF.L.U64.HI R57, R12, 0x8, R13 ;  /* 0x000000080c397819 */ /* 0x000fe2000001020d */
[--C-:B------:R-:W-:Y:S01]  /*5ba0*/  @P1 IMAD.MOV.U32 R11, RZ, RZ, R15.reuse ;  /* 0x000000ffff0b1224 */ /* 0x100fe200078e000f */
[----:B------:R-:W-:Y:S01]  /*5bb0*/  ISETP.GT.AND P4, PT, R4, 0x8, PT ;  /* 0x000000080400780c */ /* 0x000fe20003f84270 */
[-C--:B------:R-:W-:Y:S01]  /*5bc0*/  FMUL R64, R64, R88.reuse ;  /* 0x0000005840407220 */ /* 0x080fe20000400000 */
[----:B------:R-:W-:Y:S01]  /*5bd0*/  F2FP.BF16.F32.PACK_AB R59, RZ, R59 ;  /* 0x0000003bff3b723e */ /* 0x000fe200000010ff */
[----:B------:R-:W-:Y:S01]  /*5be0*/  FMUL R65, R65, R88 ;  /* 0x0000005841417220 */ /* 0x000fe20000400000 */
[----:B------:R0:W-:Y:S01]  /*5bf0*/  @P1 STG.E.U16 desc[UR36][R10.64+0x2], R9 ;  /* 0x000002090a001986 */ /* 0x0001e2000c101524 */
[----:B------:R-:W-:Y:S01]  /*5c00*/  F2FP.BF16.F32.PACK_AB R60, RZ, R60 ;  /* 0x0000003cff3c723e */ /* 0x000fe200000010ff */
[-C--:B------:R-:W-:Y:S01]  /*5c10*/  FMUL R66, R66, R88.reuse ;  /* 0x0000005842427220 */ /* 0x080fe20000400000 */
[----:B------:R-:W-:Y:S01]  /*5c20*/  F2FP.BF16.F32.PACK_AB R61, RZ, R61 ;  /* 0x0000003dff3d723e */ /* 0x000fe200000010ff */
[-C--:B------:R-:W-:Y:S01]  /*5c30*/  FMUL R67, R67, R88.reuse ;  /* 0x0000005843437220 */ /* 0x080fe20000400000 */
[----:B------:R-:W-:Y:S01]  /*5c40*/  F2FP.BF16.F32.PACK_AB R63, RZ, R63 ;  /* 0x0000003fff3f723e */ /* 0x000fe200000010ff */
[----:B------:R-:W-:Y:S01]  /*5c50*/  FMUL R68, R68, R88 ;  /* 0x0000005844447220 */ /* 0x000fe20000400000 */
[----:B------:R-:W-:Y:S01]  /*5c60*/  F2FP.BF16.F32.PACK_AB R62, RZ, R62 ;  /* 0x0000003eff3e723e */ /* 0x000fe200000010ff */
[----:B------:R-:W-:Y:S01]  /*5c70*/  FMUL R69, R69, R88 ;  /* 0x0000005845457220 */ /* 0x000fe20000400000 */
[----:B------:R-:W-:Y:S01]  /*5c80*/  F2FP.BF16.F32.PACK_AB R64, RZ, R64 ;  /* 0x00000040ff40723e */ /* 0x000fe200000010ff */
[-C--:B------:R-:W-:Y:S01]  /*5c90*/  FMUL R70, R70, R88.reuse ;  /* 0x0000005846467220 */ /* 0x080fe20000400000 */
[----:B------:R-:W-:Y:S01]  /*5ca0*/  F2FP.BF16.F32.PACK_AB R65, RZ, R65 ;  /* 0x00000041ff41723e */ /* 0x000fe200000010ff */
[----:B0-----:R-:W-:Y:S01]  /*5cb0*/  IMAD.X R9, R5, 0x1, R15, P0 ;  /* 0x0000000105097824 */ /* 0x001fe200000e060f */
[----:B------:R-:W-:Y:S01]  /*5cc0*/  ISETP.GT.AND P0, PT, R3, 0x8, P3 ;  /* 0x000000080300780c */ /* 0x000fe20001f04270 */
[-C--:B------:R-:W-:Y:S01]  /*5cd0*/  FMUL R71, R71, R88.reuse ;  /* 0x0000005847477220 */ /* 0x080fe20000400000 */
[----:B------:R-:W-:Y:S01]  /*5ce0*/  ISETP.GT.AND P3, PT, R4, 0x9, PT ;  /* 0x000000090400780c */ /* 0x000fe20003f64270 */
[----:B------:R-:W-:Y:S01]  /*5cf0*/  FMUL R72, R72, R88 ;  /* 0x0000005848487220 */ /* 0x000fe20000400000 */
[----:B------:R-:W-:Y:S01]  /*5d00*/  @P2 STG.E.U16 desc[UR36][R8.64], R58 ;  /* 0x0000003a08002986 */ /* 0x000fe2000c101524 */
[----:B------:R-:W-:Y:S01]  /*5d10*/  IADD3 R6, P1, P2, R89, R14, R7 ;  /* 0x0000000e59067210 */ /* 0x000fe20007a3e007 */
[----:B------:R-:W-:Y:S01]  /*5d20*/  FMUL R73, R73, R88 ;  /* 0x0000005849497220 */ /* 0x000fe20000400000 */
[----:B------:R-:W-:Y:S01]  /*5d30*/  F2FP.BF16.F32.PACK_AB R66, RZ, R66 ;  /* 0x00000042ff42723e */ /* 0x000fe200000010ff */
[-C--:B------:R-:W-:Y:S01]  /*5d40*/  FMUL R74, R74, R88.reuse ;  /* 0x000000584a4a7220 */ /* 0x080fe20000400000 */
[----:B------:R-:W-:Y:S01]  /*5d50*/  IADD3.X R7, R57, R15, R5, P1, P2 ;  /* 0x0000000f39077210 */ /* 0x000fe20000fe4405 */
[-C--:B------:R-:W-:Y:S01]  /*5d60*/  FMUL R75, R75, R88.reuse ;  /* 0x000000584b4b7220 */ /* 0x080fe20000400000 */
[C---:B------:R-:W-:Y:S01]  /*5d70*/  ISETP.GT.AND P1, PT, R3.reuse, RZ, P4 ;  /* 0x000000ff0300720c */ /* 0x040fe20002724270 */
[-C--:B------:R-:W-:Y:S01]  /*5d80*/  FMUL R76, R76, R88.reuse ;  /* 0x000000584c4c7220 */ /* 0x080fe20000400000 */
[----:B------:R-:W-:Y:S01]  /*5d90*/  @P0 STG.E.U16 desc[UR36][R8.64+0x2], R59 ;  /* 0x0000023b08000986 */ /* 0x000fe2000c101524 */
[----:B------:R-:W-:Y:S01]  /*5da0*/  ISETP.GT.AND P0, PT, R3, RZ, P3 ;  /* 0x000000ff0300720c */ /* 0x000fe20001f04270 */
[-C--:B------:R-:W-:Y:S01]  /*5db0*/  FMUL R77, R77, R88.reuse ;  /* 0x000000584d4d7220 */ /* 0x080fe20000400000 */
[----:B------:R-:W-:Y:S01]  /*5dc0*/  ISETP.GT.AND P2, PT, R4, 0x11, PT ;  /* 0x000000110400780c */ /* 0x000fe20003f44270 */
[-C--:B------:R-:W-:Y:S01]  /*5dd0*/  FMUL R78, R78, R88.reuse ;  /* 0x000000584e4e7220 */ /* 0x080fe20000400000 */
[----:B------:R-:W-:Y:S01]  /*5de0*/  F2FP.BF16.F32.PACK_AB R67, RZ, R67 ;  /* 0x00000043ff43723e */ /* 0x000fe200000010ff */
[----:B------:R-:W-:Y:S01]  /*5df0*/  FMUL R79, R79, R88 ;  /* 0x000000584f4f7220 */ /* 0x000fe20000400000 */
[----:B------:R-:W-:Y:S01]  /*5e00*/  F2FP.BF16.F32.PACK_AB R68, RZ, R68 ;  /* 0x00000044ff44723e */ /* 0x000fe200000010ff */
[-C--:B------:R-:W-:Y:S01]  /*5e10*/  FMUL R80, R80, R88.reuse ;  /* 0x0000005850507220 */ /* 0x080fe20000400000 */
[----:B------:R-:W-:Y:S01]  /*5e20*/  F2FP.BF16.F32.PACK_AB R69, RZ, R69 ;  /* 0x00000045ff45723e */ /* 0x000fe200000010ff */
[----:B------:R-:W-:Y:S01]  /*5e30*/  FMUL R81, R81, R88 ;  /* 0x0000005851517220 */ /* 0x000fe20000400000 */
[--C-:B------:R-:W-:Y:S01]  /*5e40*/  @P1 IMAD.MOV.U32 R10, RZ, RZ, R14.reuse ;  /* 0x000000ffff0a1224 */ /* 0x100fe200078e000e */
[----:B------:R-:W-:Y:S01]  /*5e50*/  F2FP.BF16.F32.PACK_AB R70, RZ, R70 ;  /* 0x00000046ff46723e */ /* 0x000fe200000010ff */
[--C-:B------:R-:W-:Y:S01]  /*5e60*/  @P1 IMAD.MOV.U32 R11, RZ, RZ, R15.reuse ;  /* 0x000000ffff0b1224 */ /* 0x100fe200078e000f */
[----:B------:R-:W-:Y:S01]  /*5e70*/  F2FP.BF16.F32.PACK_AB R71, RZ, R71 ;  /* 0x00000047ff47723e */ /* 0x000fe200000010ff */
[----:B------:R-:W-:Y:S01]  /*5e80*/  FMUL R82, R82, R88 ;  /* 0x0000005852527220 */ /* 0x000fe20000400000 */
[----:B------:R-:W-:Y:S01]  /*5e90*/  F2FP.BF16.F32.PACK_AB R72, RZ, R72 ;  /* 0x00000048ff48723e */ /* 0x000fe200000010ff */
[-C--:B------:R-:W-:Y:S01]  /*5ea0*/  FMUL R83, R83, R88.reuse ;  /* 0x0000005853537220 */ /* 0x080fe20000400000 */
[----:B------:R0:W-:Y:S01]  /*5eb0*/  @P1 STG.E.U16 desc[UR36][R10.64+0x10], R60 ;  /* 0x0000103c0a001986 */ /* 0x0001e2000c101524 */
[----:B------:R-:W-:Y:S01]  /*5ec0*/  ISETP.GT.AND P1, PT, R3, 0x8, P4 ;  /* 0x000000080300780c */ /* 0x000fe20002724270 */
[-C--:B------:R-:W-:Y:S01]  /*5ed0*/  FMUL R84, R84, R88.reuse ;  /* 0x0000005854547220 */ /* 0x080fe20000400000 */
[----:B------:R-:W-:Y:S01]  /*5ee0*/  F2FP.BF16.F32.PACK_AB R73, RZ, R73 ;  /* 0x00000049ff49723e */ /* 0x000fe200000010ff */
[----:B------:R-:W-:Y:S01]  /*5ef0*/  FMUL R85, R85, R88 ;  /* 0x0000005855557220 */ /* 0x000fe20000400000 */
[----:B------:R-:W-:Y:S01]  /*5f00*/  F2FP.BF16.F32.PACK_AB R74, RZ, R74 ;  /* 0x0000004aff4a723e */ /* 0x000fe200000010ff */
[-C--:B------:R-:W-:Y:S01]  /*5f10*/  FMUL R86, R86, R88.reuse ;  /* 0x0000005856567220 */ /* 0x080fe20000400000 */
[----:B------:R-:W-:Y:S01]  /*5f20*/  F2FP.BF16.F32.PACK_AB R75, RZ, R75 ;  /* 0x0000004bff4b723e */ /* 0x000fe200000010ff */
[-C--:B------:R-:W-:Y:S01]  /*5f30*/  FMUL R87, R87, R88.reuse ;  /* 0x0000005857577220 */ /* 0x080fe20000400000 */
[----:B------:R-:W-:Y:S01]  /*5f40*/  ISETP.GT.AND P5, PT, R4, 0x28, PT ;  /* 0x000000280400780c */ /* 0x000fe20003fa4270 */
[----:B------:R-:W-:Y:S01]  /*5f50*/  FMUL R24, R24, R88 ;  /* 0x0000005818187220 */ /* 0x000fe20000400000 */
[----:B------:R-:W-:Y:S01]  /*5f60*/  F2FP.BF16.F32.PACK_AB R76, RZ, R76 ;  /* 0x0000004cff4c723e */ /* 0x000fe200000010ff */
[--C-:B0-----:R-:W-:Y:S01]  /*5f70*/  @P0 IMAD.MOV.U32 R10, RZ, RZ, R14.reuse ;  /* 0x000000ffff0a0224 */ /* 0x101fe200078e000e */
[----:B------:R-:W-:Y:S01]  /*5f80*/  ISETP.GT.AND P4, PT, R4, 0x29, PT ;  /* 0x000000290400780c */ /* 0x000fe20003f84270 */
        /* <DEDUP_REMOVED lines=8> */
[C---:B------:R-:W-:Y:S01]  /*6010*/  ISETP.GT.AND P3, PT, R4.reuse, 0x10, PT ;  /* 0x000000100400780c */ /* 0x040fe20003f64270 */
[----:B------:R-:W-:Y:S01]  /*6020*/  @P1 STG.E.U16 desc[UR36][R8.64+0x10], R62 ;  /* 0x0000103e08001986 */ /* 0x000fe2000c101524 */
        /* <DEDUP_REMOVED lines=8> */
[----:B------:R-:W-:Y:S01]  /*60b0*/  F2FP.BF16.F32.PACK_AB R82, RZ, R82 ;  /* 0x00000052ff52723e */ /* 0x000fe200000010ff */
[----:B------:R-:W-:Y:S01]  /*60c0*/  @P0 STG.E.U16 desc[UR36][R8.64+0x12], R63 ;  /* 0x0000123f08000986 */ /* 0x000fe2000c101524 */
[----:B------:R-:W-:Y:S01]  /*60d0*/  ISETP.GT.AND P0, PT, R3, RZ, P3 ;  /* 0x000000ff0300720c */ /* 0x000fe20001f04270 */
[-C--:B------:R-:W-:Y:S01]  /*60e0*/  FMUL R32, R32, R88.reuse ;  /* 0x0000005820207220 */ /* 0x080fe20000400000 */
[----:B------:R-:W-:Y:S01]  /*60f0*/  F2FP.BF16.F32.PACK_AB R83, RZ, R83 ;  /* 0x00000053ff53723e */ /* 0x000fe200000010ff */
[----:B------:R-:W-:Y:S01]  /*6100*/  FMUL R33, R33, R88 ;  /* 0x0000005821217220 */ /* 0x000fe20000400000 */
[----:B------:R-:W-:Y:S01]  /*6110*/  F2FP.BF16.F32.PACK_AB R84, RZ, R84 ;  /* 0x00000054ff54723e */ /* 0x000fe200000010ff */
[-C--:B------:R-:W-:Y:S01]  /*6120*/  FMUL R34, R34, R88.reuse ;  /* 0x0000005822227220 */ /* 0x080fe20000400000 */
[----:B------:R-:W-:Y:S01]  /*6130*/  P2R R5, PR, RZ, 0x20 ;  /* 0x00000020ff057803 */ /* 0x000fe20000000000 */
[-C--:B------:R-:W-:Y:S01]  /*6140*/  FMUL R35, R35, R88.reuse ;  /* 0x0000005823237220 */ /* 0x080fe20000400000 */
[----:B------:R-:W-:Y:S01]  /*6150*/  F2FP.BF16.F32.PACK_AB R85, RZ, R85 ;  /* 0x00000055ff55723e */ /* 0x000fe200000010ff */
[----:B------:R-:W-:Y:S01]  /*6160*/  FMUL R36, R36, R88 ;  /* 0x0000005824247220 */ /* 0x000fe20000400000 */
[----:B------:R-:W-:Y:S01]  /*6170*/  F2FP.BF16.F32.PACK_AB R86, RZ, R86 ;  /* 0x00000056ff56723e */ /* 0x000fe200000010ff */
[----:B------:R-:W-:Y:S01]  /*6180*/  FMUL R37, R37, R88 ;  /* 0x0000005825257220 */ /* 0x000fe20000400000 */
[----:B------:R-:W-:Y:S01]  /*6190*/  F2FP.BF16.F32.PACK_AB R87, RZ, R87 ;  /* 0x00000057ff57723e */ /* 0x000fe200000010ff */
[--C-:B0-----:R-:W-:Y:S01]  /*61a0*/  @P0 IMAD.MOV.U32 R10, RZ, RZ, R14.reuse ;  /* 0x000000ffff0a0224 */ /* 0x101fe200078e000e */
[----:B------:R-:W-:Y:S01]  /*61b0*/  F2FP.BF16.F32.PACK_AB R24, RZ, R24 ;  /* 0x00000018ff18723e */ /* 0x000fe200000010ff */
[--C-:B------:R-:W-:Y:S01]  /*61c0*/  @P0 IMAD.MOV.U32 R11, RZ, RZ, R15.reuse ;  /* 0x000000ffff0b0224 */ /* 0x100fe200078e000f */
[----:B------:R-:W-:Y:S01]  /*61d0*/  F2FP.BF16.F32.PACK_AB R25, RZ, R25 ;  /* 0x00000019ff19723e */ /* 0x000fe200000010ff */
[----:B------:R-:W-:Y:S01]  /*61e0*/  FMUL R38, R38, R88 ;  /* 0x0000005826267220 */ /* 0x000fe20000400000 */
[----:B------:R-:W-:Y:S01]  /*61f0*/  F2FP.BF16.F32.PACK_AB R26, RZ, R26 ;  /* 0x0000001aff1a723e */ /* 0x000fe200000010ff */
[-C--:B------:R-:W-:Y:S01]  /*6200*/  FMUL R39, R39, R88.reuse ;  /* 0x0000005827277220 */ /* 0x080fe20000400000 */
[----:B------:R0:W-:Y:S01]  /*6210*/  @P0 STG.E.U16 desc[UR36][R10.64+0x20], R64 ;  /* 0x000020400a000986 */ /* 0x0001e2000c101524 */
[----:B------:R-:W-:Y:S01]  /*6220*/  ISETP.GT.AND P0, PT, R3, RZ, P2 ;  /* 0x000000ff0300720c */ /* 0x000fe20001704270 */
        /* <DEDUP_REMOVED lines=12> */
[----:B0-----:R-:W-:Y:S01]  /*62f0*/  @P0 IMAD.MOV.U32 R10, RZ, RZ, R14 ;  /* 0x000000ffff0a0224 */ /* 0x001fe200078e000e */
[----:B------:R-:W-:Y:S01]  /*6300*/  F2FP.BF16.F32.PACK_AB R33, RZ, R33 ;  /* 0x00000021ff21723e */ /* 0x000fe200000010ff */
[----:B------:R-:W-:Y:S01]  /*6310*/  @P0 IMAD.MOV.U32 R11, RZ, RZ, R15 ;  /* 0x000000ffff0b0224 */ /* 0x000fe200078e000f */
[----:B------:R-:W-:Y:S01]  /*6320*/  F2FP.BF16.F32.PACK_AB R34, RZ, R34 ;  /* 0x00000022ff22723e */ /* 0x000fe200000010ff */
[-C--:B------:R-:W-:Y:S01]  /*6330*/  FMUL R46, R46, R88.reuse ;  /* 0x000000582e2e7220 */ /* 0x080fe20000400000 */
[----:B------:R-:W-:Y:S01]  /*6340*/  F2FP.BF16.F32.PACK_AB R35, RZ, R35 ;  /* 0x00000023ff23723e */ /* 0x000fe200000010ff */
[-C--:B------:R-:W-:Y:S01]  /*6350*/  FMUL R47, R47, R88.reuse ;  /* 0x000000582f2f7220 */ /* 0x080fe20000400000 */
[----:B------:R0:W-:Y:S01]  /*6360*/  @P0 STG.E.U16 desc[UR36][R10.64+0x22], R65 ;  /* 0x000022410a000986 */ /* 0x0001e2000c101524 */
[----:B------:R-:W-:Y:S01]  /*6370*/  ISETP.GT.AND P0, PT, R3, 0x8, P3 ;  /* 0x000000080300780c */ /* 0x000fe20001f04270 */
[-C--:B------:R-:W-:Y:S01]  /*6380*/  FMUL R48, R48, R88.reuse ;  /* 0x0000005830307220 */ /* 0x080fe20000400000 */
[----:B------:R-:W-:Y:S01]  /*6390*/  ISETP.GT.AND P3, PT, R4, 0x30, PT ;  /* 0x000000300400780c */ /* 0x000fe20003f64270 */
        /* <DEDUP_REMOVED lines=11> */
[----:B------:R-:W-:Y:S01]  /*6450*/  ISETP.GT.AND P0, PT, R3, 0x8, P2 ;  /* 0x000000080300780c */ /* 0x000fe20001704270 */
[-C--:B------:R-:W-:Y:S01]  /*6460*/  FMUL R54, R54, R88.reuse ;  /* 0x0000005836367220 */ /* 0x080fe20000400000 */
[----:B------:R-:W-:Y:S01]  /*6470*/  ISETP.GT.AND P2, PT, R4, 0x18, PT ;  /* 0x000000180400780c */ /* 0x000fe20003f44270 */
[----:B------:R-:W-:Y:S01]  /*6480*/  FMUL R55, R55, R88 ;  /* 0x0000005837377220 */ /* 0x000fe20000400000 */
[----:B------:R-:W-:-:S02]  /*6490*/  F2FP.BF16.F32.PACK_AB R41, RZ, R41 ;  /* 0x00000029ff29723e */ /* 0x000fc400000010ff */
[----:B------:R-:W-:Y:S02]  /*64a0*/  F2FP.BF16.F32.PACK_AB R42, RZ, R42 ;  /* 0x0000002aff2a723e */ /* 0x000fe400000010ff */
[----:B------:R-:W-:Y:S02]  /*64b0*/  F2FP.BF16.F32.PACK_AB R43, RZ, R43 ;  /* 0x0000002bff2b723e */ /* 0x000fe400000010ff */
[----:B------:R-:W-:Y:S02]  /*64c0*/  F2FP.BF16.F32.PACK_AB R44, RZ, R44 ;  /* 0x0000002cff2c723e */ /* 0x000fe400000010ff */
[----:B------:R-:W-:Y:S01]  /*64d0*/  F2FP.BF16.F32.PACK_AB R45, RZ, R45 ;  /* 0x0000002dff2d723e */ /* 0x000fe200000010ff */
[----:B------:R-:W-:Y:S01]  /*64e0*/  @P0 STG.E.U16 desc[UR36][R8.64+0x22], R67 ;  /* 0x0000224308000986 */ /* 0x000fe2000c101524 */
[----:B------:R-:W-:Y:S02]  /*64f0*/  ISETP.GT.AND P0, PT, R3, RZ, P2 ;  /* 0x000000ff0300720c */ /* 0x000fe40001704270 */
[----:B------:R-:W-:-:S02]  /*6500*/  F2FP.BF16.F32.PACK_AB R46, RZ, R46 ;  /* 0x0000002eff2e723e */ /* 0x000fc400000010ff */
[----:B------:R-:W-:Y:S02]  /*6510*/  F2FP.BF16.F32.PACK_AB R47, RZ, R47 ;  /* 0x0000002fff2f723e */ /* 0x000fe400000010ff */
[----:B------:R-:W-:Y:S02]  /*6520*/  F2FP.BF16.F32.PACK_AB R48, RZ, R48 ;  /* 0x00000030ff30723e */ /* 0x000fe400000010ff */
[----:B------:R-:W-:Y:S02]  /*6530*/  F2FP.BF16.F32.PACK_AB R49, RZ, R49 ;  /* 0x00000031ff31723e */ /* 0x000fe400000010ff */
[----:B------:R-:W-:Y:S02]  /*6540*/  F2FP.BF16.F32.PACK_AB R50, RZ, R50 ;  /* 0x00000032ff32723e */ /* 0x000fe400000010ff */
[----:B------:R-:W-:Y:S01]  /*6550*/  F2FP.BF16.F32.PACK_AB R51, RZ, R51 ;  /* 0x00000033ff33723e */ /* 0x000fe200000010ff */
[----:B0-----:R-:W-:Y:S01]  /*6560*/  @P0 IMAD.MOV.U32 R10, RZ, RZ, R14 ;  /* 0x000000ffff0a0224 */ /* 0x001fe200078e000e */
[----:B------:R-:W-:Y:S01]  /*6570*/  F2FP.BF16.F32.PACK_AB R52, RZ, R52 ;  /* 0x00000034ff34723e */ /* 0x000fe200000010ff */
[----:B------:R-:W-:Y:S01]  /*6580*/  @P0 IMAD.MOV.U32 R11, RZ, RZ, R15 ;  /* 0x000000ffff0b0224 */ /* 0x000fe200078e000f */
[----:B------:R-:W-:-:S02]  /*6590*/  F2FP.BF16.F32.PACK_AB R53, RZ, R53 ;  /* 0x00000035ff35723e */ /* 0x000fc400000010ff */
[----:B------:R-:W-:Y:S02]  /*65a0*/  F2FP.BF16.F32.PACK_AB R54, RZ, R54 ;  /* 0x00000036ff36723e */ /* 0x000fe400000010ff */
[----:B------:R0:W-:Y:S01]  /*65b0*/  @P0 STG.E.U16 desc[UR36][R10.64+0x30], R68 ;  /* 0x000030440a000986 */ /* 0x0001e2000c101524 */
[----:B------:R-:W-:Y:S02]  /*65c0*/  ISETP.GT.AND P0, PT, R3, RZ, P1 ;  /* 0x000000ff0300720c */ /* 0x000fe40000f04270 */
[----:B------:R-:W-:-:S11]  /*65d0*/  F2FP.BF16.F32.PACK_AB R55, RZ, R55 ;  /* 0x00000037ff37723e */ /* 0x000fd600000010ff */
[----:B0-----:R-:W-:Y:S02]  /*65e0*/  @P0 IMAD.MOV.U32 R10, RZ, RZ, R14 ;  /* 0x000000ffff0a0224 */ /* 0x001fe400078e000e */
[----:B------:R-:W-:-:S05]  /*65f0*/  @P0 IMAD.MOV.U32 R11, RZ, RZ, R15 ;  /* 0x000000ffff0b0224 */ /* 0x000fca00078e000f */
[----:B------:R0:W-:Y:S01]  /*6600*/  @P0 STG.E.U16 desc[UR36][R10.64+0x32], R69 ;  /* 0x000032450a000986 */ /* 0x0001e2000c101524 */
[----:B------:R-:W-:Y:S02]  /*6610*/  ISETP.GT.AND P0, PT, R3, 0x8, P2 ;  /* 0x000000080300780c */ /* 0x000fe40001704270 */
[----:B------:R-:W-:-:S11]  /*6620*/  ISETP.GT.AND P2, PT, R4, 0x20, PT ;  /* 0x000000200400780c */ /* 0x000fd60003f44270 */
[----:B------:R-:W-:Y:S01]  /*6630*/  @P0 STG.E.U16 desc[UR36][R8.64+0x30], R70 ;  /* 0x0000304608000986 */ /* 0x000fe2000c101524 */
[----:B------:R-:W-:Y:S02]  /*6640*/  ISETP.GT.AND P0, PT, R3, 0x8, P1 ;  /* 0x000000080300780c */ /* 0x000fe40000f04270 */
[----:B------:R-:W-:-:S11]  /*6650*/  ISETP.GT.AND P1, PT, R4, 0x21, PT ;  /* 0x000000210400780c */ /* 0x000fd60003f24270 */
[----:B------:R-:W-:Y:S01]  /*6660*/  @P0 STG.E.U16 desc[UR36][R8.64+0x32], R71 ;  /* 0x0000324708000986 */ /* 0x000fe2000c101524 */
[----:B------:R-:W-:-:S13]  /*6670*/  ISETP.GT.AND P0, PT, R3, RZ, P2 ;  /* 0x000000ff0300720c */ /* 0x000fda0001704270 */
[----:B0-----:R-:W-:Y:S02]  /*6680*/  @P0 IMAD.MOV.U32 R10, RZ, RZ, R14 ;  /* 0x000000ffff0a0224 */ /* 0x001fe400078e000e */
[----:B------:R-:W-:-:S05]  /*6690*/  @P0 IMAD.MOV.U32 R11, RZ, RZ, R15 ;  /* 0x000000ffff0b0224 */ /* 0x000fca00078e000f */
[----:B------:R0:W-:Y:S01]  /*66a0*/  @P0 STG.E.U16 desc[UR36][R10.64+0x40], R72 ;  /* 0x000040480a000986 */ /* 0x0001e2000c101524 */
[----:B------:R-:W-:-:S13]  /*66b0*/  ISETP.GT.AND P0, PT, R3, RZ, P1 ;  /* 0x000000ff0300720c */ /* 0x000fda0000f04270 */
[----:B0-----:R-:W-:Y:S02]  /*66c0*/  @P0 IMAD.MOV.U32 R10, RZ, RZ, R14 ;  /* 0x000000ffff0a0224 */ /* 0x001fe400078e000e */
[----:B------:R-:W-:-:S05]  /*66d0*/  @P0 IMAD.MOV.U32 R11, RZ, RZ, R15 ;  /* 0x000000ffff0b0224 */ /* 0x000fca00078e000f */
[----:B------:R0:W-:Y:S01]  /*66e0*/  @P0 STG.E.U16 desc[UR36][R10.64+0x42], R73 ;  /* 0x000042490a000986 */ /* 0x0001e2000c101524 */
[----:B------:R-:W-:Y:S02]  /*66f0*/  ISETP.GT.AND P0, PT, R3, 0x8, P2 ;  /* 0x000000080300780c */ /* 0x000fe40001704270 */
[----:B------:R-:W-:-:S11]  /*6700*/  ISETP.GT.AND P2, PT, R4, 0x38, PT ;  /* 0x000000380400780c */ /* 0x000fd60003f44270 */
[----:B------:R-:W-:Y:S01]  /*6710*/  @P0 STG.E.U16 desc[UR36][R8.64+0x40], R74 ;  /* 0x0000404a08000986 */ /* 0x000fe2000c101524 */
[----:B------:R-:W-:-:S13]  /*6720*/  ISETP.GT.AND P0, PT, R3, 0x8, P1 ;  /* 0x000000080300780c */ /* 0x000fda0000f04270 */
        /* <DEDUP_REMOVED lines=9> */
[----:B------:R-:W-:-:S13]  /*67c0*/  ISETP.GT.AND P0, PT, R3, 0x8, P5 ;  /* 0x000000080300780c */ /* 0x000fda0002f04270 */
[----:B------:R-:W-:Y:S01]  /*67d0*/  @P0 STG.E.U16 desc[UR36][R8.64+0x50], R78 ;  /* 0x0000504e08000986 */ /* 0x000fe2000c101524 */
[----:B------:R-:W-:-:S13]  /*67e0*/  ISETP.GT.AND P0, PT, R3, 0x8, P4 ;  /* 0x000000080300780c */ /* 0x000fda0002704270 */
[----:B------:R-:W-:Y:S01]  /*67f0*/  @P0 STG.E.U16 desc[UR36][R8.64+0x52], R79 ;  /* 0x0000524f08000986 */ /* 0x000fe2000c101524 */
[----:B------:R-:W-:-:S13]  /*6800*/  ISETP.GT.AND P0, PT, R3, RZ, P3 ;  /* 0x000000ff0300720c */ /* 0x000fda0001f04270 */
[----:B0-----:R-:W-:Y:S02]  /*6810*/  @P0 IMAD.MOV.U32 R10, RZ, RZ, R14 ;  /* 0x000000ffff0a0224 */ /* 0x001fe400078e000e */
[----:B------:R-:W-:-:S05]  /*6820*/  @P0 IMAD.MOV.U32 R11, RZ, RZ, R15 ;  /* 0x000000ffff0b0224 */ /* 0x000fca00078e000f */
[----:B------:R0:W-:Y:S01]  /*6830*/  @P0 STG.E.U16 desc[UR36][R10.64+0x60], R80 ;  /* 0x000060500a000986 */ /* 0x0001e2000c101524 */
[----:B------:R-:W-:-:S04]  /*6840*/  ISETP.GT.AND P0, PT, R4, 0x31, PT ;  /* 0x000000310400780c */ /* 0x000fc80003f04270 */
        /* <DEDUP_REMOVED lines=8> */
[----:B------:R-:W-:-:S05]  /*68d0*/  IADD3 R12, P1, R89, R8, RZ ;  /* 0x00000008590c7210 */ /* 0x000fca0007f3e0ff */
[----:B------:R-:W-:Y:S01]  /*68e0*/  IMAD.X R13, R57, 0x1, R9, P1 ;  /* 0x00000001390d7824 */ /* 0x000fe200008e0609 */
[----:B------:R-:W-:-:S13]  /*68f0*/  ISETP.GT.AND P1, PT, R3, RZ, P2 ;  /* 0x000000ff0300720c */ /* 0x000fda0001724270 */
[----:B------:R-:W-:Y:S01]  /*6900*/  @P1 STG.E.U16 desc[UR36][R14.64+0x70], R84 ;  /* 0x000070540e001986 */ /* 0x000fe2000c101524 */
[----:B------:R-:W-:-:S05]  /*6910*/  IADD3 R20, P1, R89, R8, RZ ;  /* 0x0000000859147210 */ /* 0x000fca0007f3e0ff */
[----:B------:R-:W-:Y:S01]  /*6920*/  IMAD.X R21, R57, 0x1, R9, P1 ;  /* 0x0000000139157824 */ /* 0x000fe200008e0609 */
[----:B0-----:R-:W-:-:S05]  /*6930*/  IADD3 R10, P1, R89, R14, RZ ;  /* 0x0000000e590a7210 */ /* 0x001fca0007f3e0ff */
[----:B------:R-:W-:Y:S01]  /*6940*/  IMAD.X R11, R57, 0x1, R15, P1 ;  /* 0x00000001390b7824 */ /* 0x000fe200008e060f */
[----:B------:R-:W-:-:S04]  /*6950*/  ISETP.GT.AND P1, PT, R4, 0x39, PT ;  /* 0x000000390400780c */ /* 0x000fc80003f24270 */
[----:B------:R-:W-:-:S13]  /*6960*/  ISETP.GT.AND P5, PT, R3, RZ, P1 ;  /* 0x000000ff0300720c */ /* 0x000fda0000fa4270 */
[----:B------:R-:W-:Y:S01]  /*6970*/  @P5 STG.E.U16 desc[UR36][R14.64+0x72], R85 ;  /* 0x000072550e005986 */ /* 0x000fe2000c101524 */
[----:B------:R-:W-:-:S13]  /*6980*/  ISETP.GT.AND P5, PT, R3, 0x8, P2 ;  /* 0x000000080300780c */ /* 0x000fda00017a4270 */
[----:B------:R-:W-:Y:S01]  /*6990*/  @P5 STG.E.U16 desc[UR36][R8.64+0x70], R86 ;  /* 0x0000705608005986 */ /* 0x000fe2000c101524 */
[----:B------:R-:W-:-:S13]  /*69a0*/  ISETP.GT.AND P5, PT, R3, 0x8, P1 ;  /* 0x000000080300780c */ /* 0x000fda0000fa4270 */
[----:B------:R0:W-:Y:S01]  /*69b0*/  @P5 STG.E.U16 desc[UR36][R8.64+0x72], R87 ;  /* 0x0000725708005986 */ /* 0x0001e2000c101524 */
[C---:B------:R-:W-:Y:S02]  /*69c0*/  ISETP.GT.AND P5, PT, R3.reuse, 0x80, P6 ;  /* 0x000000800300780c */ /* 0x040fe400037a4270 */
[----:B------:R-:W-:-:S11]  /*69d0*/  ISETP.GT.AND P6, PT, R3, 0x88, P6 ;  /* 0x000000880300780c */ /* 0x000fd600037c4270 */
[----:B------:R-:W-:Y:S01]  /*69e0*/  @P5 STG.E.U16 desc[UR36][R10.64], R24 ;  /* 0x000000180a005986 */ /* 0x000fe2000c101524 */
[----:B------:R-:W-:-:S04]  /*69f0*/  ISETP.GT.AND P5, PT, R4, 0x1, PT ;  /* 0x000000010400780c */ /* 0x000fc80003fa4270 */
[----:B------:R-:W-:-:S13]  /*6a00*/  ISETP.GT.AND P5, PT, R3, 0x80, P5 ;  /* 0x000000800300780c */ /* 0x000fda0002fa4270 */
[----:B0-----:R-:W-:Y:S02]  /*6a10*/  @P5 IMAD.MOV.U32 R8, RZ, RZ, R10 ;  /* 0x000000ffff085224 */ /* 0x001fe400078e000a */
[----:B------:R-:W-:-:S05]  /*6a20*/  @P5 IMAD.MOV.U32 R9, RZ, RZ, R11 ;  /* 0x000000ffff095224 */ /* 0x000fca00078e000b */
[----:B------:R0:W-:Y:S01]  /*6a30*/  @P5 STG.E.U16 desc[UR36][R8.64+0x2], R25 ;  /* 0x0000021908005986 */ /* 0x0001e2000c101524 */
[----:B------:R-:W-:-:S03]  /*6a40*/  ISETP.NE.AND P5, PT, R5, RZ, PT ;  /* 0x000000ff0500720c */ /* 0x000fc60003fa5270 */
[----:B------:R-:W-:Y:S01]  /*6a50*/  @P6 STG.E.U16 desc[UR36][R12.64], R26 ;  /* 0x0000001a0c006986 */ /* 0x000fe2000c101524 */
[----:B------:R-:W-:-:S04]  /*6a60*/  ISETP.GT.AND P6, PT, R4, 0x1, PT ;  /* 0x000000010400780c */ /* 0x000fc80003fc4270 */
[----:B------:R-:W-:-:S13]  /*6a70*/  ISETP.GT.AND P6, PT, R3, 0x88, P6 ;  /* 0x000000880300780c */ /* 0x000fda00037c4270 */
[----:B------:R-:W-:Y:S01]  /*6a80*/  @P6 STG.E.U16 desc[UR36][R20.64+0x2], R27 ;  /* 0x0000021b14006986 */ /* 0x000fe2000c101524 */
[----:B------:R-:W-:-:S04]  /*6a90*/  ISETP.GT.AND P6, PT, R4, 0x8, PT ;  /* 0x000000080400780c */ /* 0x000fc80003fc4270 */
[----:B------:R-:W-:-:S13]  /*6aa0*/  ISETP.GT.AND P6, PT, R3, 0x80, P6 ;  /* 0x000000800300780c */ /* 0x000fda00037c4270 */
[----:B0-----:R-:W-:Y:S02]  /*6ab0*/  @P6 IMAD.MOV.U32 R8, RZ, RZ, R10 ;  /* 0x000000ffff086224 */ /* 0x001fe400078e000a */
[----:B------:R-:W-:-:S05]  /*6ac0*/  @P6 IMAD.MOV.U32 R9, RZ, RZ, R11 ;  /* 0x000000ffff096224 */ /* 0x000fca00078e000b */
[----:B------:R0:W-:Y:S01]  /*6ad0*/  @P6 STG.E.U16 desc[UR36][R8.64+0x10], R28 ;  /* 0x0000101c08006986 */ /* 0x0001e2000c101524 */
[----:B------:R-:W-:-:S04]  /*6ae0*/  ISETP.GT.AND P6, PT, R4, 0x9, PT ;  /* 0x000000090400780c */ /* 0x000fc80003fc4270 */
[----:B------:R-:W-:-:S13]  /*6af0*/  ISETP.GT.AND P6, PT, R3, 0x80, P6 ;  /* 0x000000800300780c */ /* 0x000fda00037c4270 */
[----:B0-----:R-:W-:Y:S02]  /*6b00*/  @P6 IMAD.MOV.U32 R8, RZ, RZ, R10 ;  /* 0x000000ffff086224 */ /* 0x001fe400078e000a */
[----:B------:R-:W-:-:S05]  /*6b10*/  @P6 IMAD.MOV.U32 R9, RZ, RZ, R11 ;  /* 0x000000ffff096224 */ /* 0x000fca00078e000b */
[----:B------:R0:W-:Y:S01]  /*6b20*/  @P6 STG.E.U16 desc[UR36][R8.64+0x12], R29 ;  /* 0x0000121d08006986 */ /* 0x0001e2000c101524 */
[----:B------:R-:W-:-:S04]  /*6b30*/  ISETP.GT.AND P6, PT, R4, 0x8, PT ;  /* 0x000000080400780c */ /* 0x000fc80003fc4270 */
[----:B------:R-:W-:-:S13]  /*6b40*/  ISETP.GT.AND P6, PT, R3, 0x88, P6 ;  /* 0x000000880300780c */ /* 0x000fda00037c4270 */
        /* <DEDUP_REMOVED lines=45> */
[----:B------:R-:W-:Y:S01]  /*6e20*/  @P6 STG.E.U16 desc[UR36][R8.64+0x42], R41 ;  /* 0x0000422908006986 */ /* 0x000fe2000c101524 */
[----:B------:R-:W-:-:S04]  /*6e30*/  ISETP.GT.AND P6, PT, R4, 0x20, PT ;  /* 0x000000200400780c */ /* 0x000fc80003fc4270 */
[----:B------:R-:W-:-:S13]  /*6e40*/  ISETP.GT.AND P6, PT, R3, 0x88, P6 ;  /* 0x000000880300780c */ /* 0x000fda00037c4270 */
[----:B------:R-:W-:Y:S01]  /*6e50*/  @P6 STG.E.U16 desc[UR36][R6.64+0x40], R42 ;  /* 0x0000402a06006986 */ /* 0x000fe2000c101524 */
[----:B------:R-:W-:-:S04]  /*6e60*/  ISETP.GT.AND P6, PT, R4, 0x21, PT ;  /* 0x000000210400780c */ /* 0x000fc80003fc4270 */
[----:B------:R-:W-:-:S13]  /*6e70*/  ISETP.GT.AND P6, PT, R3, 0x88, P6 ;  /* 0x000000880300780c */ /* 0x000fda00037c4270 */
[----:B------:R-:W-:Y:S02]  /*6e80*/  @P6 IMAD.MOV.U32 R4, RZ, RZ, R6 ;  /* 0x000000ffff046224 */ /* 0x000fe400078e0006 */
[----:B------:R-:W-:-:S05]  /*6e90*/  @P6 IMAD.MOV.U32 R5, RZ, RZ, R7 ;  /* 0x000000ffff056224 */ /* 0x000fca00078e0007 */
[----:B------:R0:W-:Y:S01]  /*6ea0*/  @P6 STG.E.U16 desc[UR36][R4.64+0x42], R43 ;  /* 0x0000422b04006986 */ /* 0x0001e2000c101524 */
[C---:B------:R-:W-:Y:S02]  /*6eb0*/  ISETP.GT.AND P6, PT, R3.reuse, 0x80, P5 ;  /* 0x000000800300780c */ /* 0x040fe40002fc4270 */
[----:B------:R-:W-:-:S11]  /*6ec0*/  ISETP.GT.AND P5, PT, R3, 0x88, P5 ;  /* 0x000000880300780c */ /* 0x000fd60002fa4270 */
[----:B0-----:R-:W-:Y:S02]  /*6ed0*/  @P6 IMAD.MOV.U32 R4, RZ, RZ, R10 ;  /* 0x000000ffff046224 */ /* 0x001fe400078e000a */
[----:B------:R-:W-:-:S05]  /*6ee0*/  @P6 IMAD.MOV.U32 R5, RZ, RZ, R11 ;  /* 0x000000ffff056224 */ /* 0x000fca00078e000b */
[----:B------:R0:W-:Y:S01]  /*6ef0*/  @P6 STG.E.U16 desc[UR36][R4.64+0x50], R44 ;  /* 0x0000502c04006986 */ /* 0x0001e2000c101524 */
[C---:B------:R-:W-:Y:S02]  /*6f00*/  ISETP.GT.AND P6, PT, R3.reuse, 0x80, P4 ;  /* 0x000000800300780c */ /* 0x040fe400027c4270 */
[----:B------:R-:W-:-:S11]  /*6f10*/  ISETP.GT.AND P4, PT, R3, 0x88, P4 ;  /* 0x000000880300780c */ /* 0x000fd60002784270 */
[----:B0-----:R-:W-:Y:S02]  /*6f20*/  @P6 IMAD.MOV.U32 R4, RZ, RZ, R10 ;  /* 0x000000ffff046224 */ /* 0x001fe400078e000a */
[----:B------:R-:W-:-:S05]  /*6f30*/  @P6 IMAD.MOV.U32 R5, RZ, RZ, R11 ;  /* 0x000000ffff056224 */ /* 0x000fca00078e000b */
[----:B------:R0:W-:Y:S02]  /*6f40*/  @P6 STG.E.U16 desc[UR36][R4.64+0x52], R45 ;  /* 0x0000522d04006986 */ /* 0x0001e4000c101524 */
[----:B0-----:R-:W-:Y:S02]  /*6f50*/  @P5 IMAD.MOV.U32 R4, RZ, RZ, R6 ;  /* 0x000000ffff045224 */ /* 0x001fe400078e0006 */
[----:B------:R-:W-:-:S05]  /*6f60*/  @P5 IMAD.MOV.U32 R5, RZ, RZ, R7 ;  /* 0x000000ffff055224 */ /* 0x000fca00078e0007 */
[----:B------:R0:W-:Y:S01]  /*6f70*/  @P5 STG.E.U16 desc[UR36][R4.64+0x50], R46 ;  /* 0x0000502e04005986 */ /* 0x0001e2000c101524 */
[C---:B------:R-:W-:Y:S02]  /*6f80*/  ISETP.GT.AND P5, PT, R3.reuse, 0x80, P3 ;  /* 0x000000800300780c */ /* 0x040fe40001fa4270 */
[----:B------:R-:W-:Y:S01]  /*6f90*/  ISETP.GT.AND P3, PT, R3, 0x88, P3 ;  /* 0x000000880300780c */ /* 0x000fe20001f64270 */
        /* <DEDUP_REMOVED lines=17> */
[----:B------:R0:W-:Y:S02]  /*70b0*/  @P3 STG.E.U16 desc[UR36][R4.64+0x60], R50 ;  /* 0x0000603204003986 */ /* 0x0001e4000c101524 */
[----:B0-----:R-:W-:Y:S02]  /*70c0*/  @P0 IMAD.MOV.U32 R4, RZ, RZ, R6 ;  /* 0x000000ffff040224 */ /* 0x001fe400078e0006 */
[----:B------:R-:W-:-:S05]  /*70d0*/  @P0 IMAD.MOV.U32 R5, RZ, RZ, R7 ;  /* 0x000000ffff050224 */ /* 0x000fca00078e0007 */
[----:B------:R0:W-:Y:S02]  /*70e0*/  @P0 STG.E.U16 desc[UR36][R4.64+0x62], R51 ;  /* 0x0000623304000986 */ /* 0x0001e4000c101524 */
[----:B0-----:R-:W-:Y:S01]  /*70f0*/  @P5 IMAD.MOV.U32 R4, RZ, RZ, R10 ;  /* 0x000000ffff045224 */ /* 0x001fe200078e000a */
[----:B------:R-:W-:-:S05]  /*7100*/  @P5 MOV R5, R11 ;  /* 0x0000000b00055202 */ /* 0x000fca0000000f00 */
[----:B------:R0:W-:Y:S04]  /*7110*/  @P5 STG.E.U16 desc[UR36][R4.64+0x70], R52 ;  /* 0x0000703404005986 */ /* 0x0001e8000c101524 */
[----:B------:R1:W-:Y:S01]  /*7120*/  @P4 STG.E.U16 desc[UR36][R10.64+0x72], R53 ;  /* 0x000072350a004986 */ /* 0x0003e2000c101524 */
[----:B0-----:R-:W-:Y:S02]  /*7130*/  @P2 IMAD.MOV.U32 R4, RZ, RZ, R6 ;  /* 0x000000ffff042224 */ /* 0x001fe400078e0006 */
[----:B------:R-:W-:-:S05]  /*7140*/  @P2 IMAD.MOV.U32 R5, RZ, RZ, R7 ;  /* 0x000000ffff052224 */ /* 0x000fca00078e0007 */
[----:B------:R1:W-:Y:S04]  /*7150*/  @P2 STG.E.U16 desc[UR36][R4.64+0x70], R54 ;  /* 0x0000703604002986 */ /* 0x0003e8000c101524 */
[----:B------:R1:W-:Y:S02]  /*7160*/  @P1 STG.E.U16 desc[UR36][R6.64+0x72], R55 ;  /* 0x0000723706001986 */ /* 0x0003e4000c101524 */
.L_x_158:
[----:B------:R-:W-:Y:S05]  /*7170*/  BSYNC B0 ;  /* 0x0000000000007941 */ /* 0x000fea0003800000 */
.L_x_34:
[----:B------:R-:W-:Y:S01]  /*7180*/  ULDC UR4, c[0x0][0xc] ;  /* 0x0000030000047ab9 */ /* 0x000fe20000000800 */
[----:B------:R-:W-:Y:S01]  /*7190*/  ULDC UR5, c[0x0][0x10] ;  /* 0x0000040000057ab9 */ /* 0x000fe20000000800 */
[----:B------:R-:W2:Y:S01]  /*71a0*/  LDC R3, c[0x0][0x14] ;  /* 0x00000500ff037b82 */ /* 0x000ea20000000800 */
[----:B------:R-:W-:Y:S01]  /*71b0*/  UIMAD.WIDE.U32 UR4, UR4, UR5, URZ ;  /* 0x00000005040472a5 */ /* 0x000fe2000f8e003f */
[----:B------:R-:W-:Y:S02]  /*71c0*/  IMAD.MOV.U32 R92, RZ, RZ, -0x1 ;  /* 0xffffffffff5c7424 */ /* 0x000fe400078e00ff */
[----:B------:R-:W-:-:S03]  /*71d0*/  IMAD.MOV.U32 R89, RZ, RZ, -0x1 ;  /* 0xffffffffff597424 */ /* 0x000fc600078e00ff */
[----:B--2---:R-:W-:-:S04]  /*71e0*/  IMAD.WIDE.U32 R16, R3, UR4, R16 ;  /* 0x0000000403107c25 */ /* 0x004fc8000f8e0010 */
[----:B------:R-:W-:Y:S01]  /*71f0*/  IMAD R3, R3, UR5, RZ ;  /* 0x0000000503037c24 */ /* 0x000fe2000f8e02ff */
[----:B------:R-:W-:Y:S02]  /*7200*/  ULDC.64 UR4, c[0x0][0x650] ;  /* 0x0001940000047ab9 */ /* 0x000fe40000000a00 */
[----:B------:R-:W-:Y:S01]  /*7210*/  ISETP.GE.U32.AND P0, PT, R16, UR4, PT ;  /* 0x0000000410007c0c */ /* 0x000fe2000bf06070 */
[--C-:B------:R-:W-:Y:S01]  /*7220*/  IMAD.IADD R17, R17, 0x1, R3.reuse ;  /* 0x0000000111117824 */ /* 0x100fe200078e0203 */
[----:B------:R-:W-:-:S04]  /*7230*/  PRMT R3, RZ, 0x7610, R3 ;  /* 0x00007610ff037816 */ /* 0x000fc80000000003 */
[----:B------:R-:W-:-:S13]  /*7240*/  ISETP.GE.U32.AND.EX P0, PT, R17, UR5, PT, P0 ;  /* 0x0000000511007c0c */ /* 0x000fda000bf06100 */
[----:B------:R-:W-:Y:S05]  /*7250*/  @P0 BRA `(.L_x_159) ;  /* 0x0000000400640947 */ /* 0x000fea0003800000 */
[----:B0-----:R-:W0:Y:S01]  /*7260*/  S2R R12, SR_CTAID.X ;  /* 0x00000000000c7919 */ /* 0x001e220000002500 */
[----:B-1-34-:R-:W1:Y:S01]  /*7270*/  LDC.64 R10, c[0x0][0x628] ;  /* 0x00018a00ff0a7b82 */ /* 0x01ae620000000a00 */
[----:B------:R-:W-:Y:S01]  /*7280*/  ULDC UR4, c[0x0][0x150] ;  /* 0x0000540000047ab9 */ /* 0x000fe20000000800 */
[----:B------:R-:W-:Y:S01]  /*7290*/  IMAD.MOV.U32 R8, RZ, RZ, R16 ;  /* 0x000000ffff087224 */ /* 0x000fe200078e0010 */
[----:B------:R-:W2:Y:S01]  /*72a0*/  S2R R24, SR_CTAID.Y ;  /* 0x0000000000187919 */ /* 0x000ea20000002600 */
[----:B------:R-:W-:-:S04]  /*72b0*/  IMAD.MOV.U32 R9, RZ, RZ, R17 ;  /* 0x000000ffff097224 */ /* 0x000fc800078e0011 */
[----:B------:R-:W3:Y:S08]  /*72c0*/  LDC R21, c[0x0][0x144] ;  /* 0x00005100ff157b82 */ /* 0x000ef00000000800 */
[----:B------:R-:W4:Y:S08]  /*72d0*/  LDC R0, c[0x0][0x630] ;  /* 0x00018c00ff007b82 */ /* 0x000f300000000800 */
[----:B------:R-:W2:Y:S01]  /*72e0*/  LDC.64 R14, c[0x0][0x620] ;  /* 0x00018800ff0e7b82 */ /* 0x000ea20000000a00 */
[----:B-1----:R-:W-:-:S04]  /*72f0*/  ISETP.NE.U32.AND P0, PT, R10, RZ, PT ;  /* 0x000000ff0a00720c */ /* 0x002fc80003f05070 */
[----:B------:R-:W-:Y:S02]  /*7300*/  ISETP.NE.AND.EX P0, PT, R11, RZ, PT, P0 ;  /* 0x000000ff0b00720c */ /* 0x000fe40003f05300 */
[----:B0-----:R-:W-:-:S05]  /*7310*/  I2FP.F32.U32 R3, R12 ;  /* 0x0000000c00037245 */ /* 0x001fca0000201000 */
[----:B------:R-:W-:-:S04]  /*7320*/  FMUL R3, R3, UR4 ;  /* 0x0000000403037c20 */ /* 0x000fc80008400000 */
[----:B------:R0:W1:Y:S02]  /*7330*/  F2I.U32.TRUNC.NTZ R20, R3 ;  /* 0x0000000300147305 */ /* 0x000064000020f000 */
[----:B---34-:R-:W-:Y:S05]  /*7340*/  @!P0 BRA `(.L_x_160) ;  /* 0x0000000000288947 */ /* 0x018fea0003800000 */
[----:B0-----:R-:W0:Y:S02]  /*7350*/  LDC R3, c[0x0][0x634] ;  /* 0x00018d00ff037b82 */ /* 0x001e240000000800 */
        /* <DEDUP_REMOVED lines=9> */
.L_x_160:
[----:B------:R-:W3:Y:S01]  /*73f0*/  LDC.64 R28, c[0x0][0x640] ;  /* 0x00019000ff1c7b82 */ /* 0x000ee20000000a00 */
[-CC-:B------:R-:W-:Y:S01]  /*7400*/  SHF.R.U64 R89, R8, R0.reuse, R9.reuse ;  /* 0x0000000008597219 */ /* 0x180fe20000001209 */
[----:B-1----:R-:W-:Y:S01]  /*7410*/  IMAD.MOV R20, RZ, RZ, -R20 ;  /* 0x000000ffff147224 */ /* 0x002fe200078e0a14 */
[----:B------:R-:W-:Y:S01]  /*7420*/  SHF.R.U32.HI R0, RZ, R0, R9 ;  /* 0x00000000ff007219 */ /* 0x000fe20000011609 */
[----:B------:R-:W-:Y:S01]  /*7430*/  ULDC UR4, c[0x0][0x154] ;  /* 0x0000550000047ab9 */ /* 0x000fe20000000800 */
[----:B0-----:R-:W-:Y:S01]  /*7440*/  IADD3 R3, P0, RZ, -R89, RZ ;  /* 0x80000059ff037210 */ /* 0x001fe20007f1e0ff */
[----:B------:R-:W-:Y:S02]  /*7450*/  IMAD R21, R21, R20, R12 ;  /* 0x0000001415157224 */ /* 0x000fe400078e020c */
[----:B------:R-:W0:Y:S01]  /*7460*/  LDC R6, c[0x0][0x618] ;  /* 0x00018600ff067b82 */ /* 0x000e220000000800 */
[----:B------:R-:W-:Y:S02]  /*7470*/  IMAD.MOV.U32 R7, RZ, RZ, 0x1 ;  /* 0x00000001ff077424 */ /* 0x000fe400078e00ff */
[----:B------:R-:W-:-:S04]  /*7480*/  IMAD.X R5, RZ, RZ, ~R0, P0 ;  /* 0x000000ffff057224 */ /* 0x000fc800000e0e00 */
[-C--:B--2---:R-:W-:Y:S01]  /*7490*/  IMAD R0, R5, R14.reuse, RZ ;  /* 0x0000000e05007224 */ /* 0x084fe200078e02ff */
[----:B------:R-:W1:Y:S01]  /*74a0*/  LDC R8, c[0x0][0x608] ;  /* 0x00018200ff087b82 */ /* 0x000e620000000800 */
[----:B------:R-:W-:-:S04]  /*74b0*/  IMAD.WIDE.U32 R4, R3, R14, R16 ;  /* 0x0000000e03047225 */ /* 0x000fc800078e0010 */
[----:B------:R-:W-:Y:S01]  /*74c0*/  IMAD R3, R3, R15, R0 ;  /* 0x0000000f03037224 */ /* 0x000fe200078e0200 */
[----:B------:R-:W-:Y:S02]  /*74d0*/  I2FP.F32.U32 R0, R24 ;  /* 0x0000001800007245 */ /* 0x000fe40000201000 */
[----:B------:R-:W2:Y:S01]  /*74e0*/  LDC R26, c[0x0][0x658] ;  /* 0x00019600ff1a7b82 */ /* 0x000ea20000000800 */
[----:B------:R-:W-:Y:S01]  /*74f0*/  IMAD.IADD R3, R5, 0x1, R3 ;  /* 0x0000000105037824 */ /* 0x000fe200078e0203 */
[----:B---3--:R-:W-:Y:S01]  /*7500*/  ISETP.NE.U32.AND P0, PT, R28, RZ, PT ;  /* 0x000000ff1c00720c */ /* 0x008fe20003f05070 */
[----:B------:R-:W-:Y:S01]  /*7510*/  FMUL R0, R0, UR4 ;  /* 0x0000000400007c20 */ /* 0x000fe20008400000 */
[----:B------:R-:W-:Y:S02]  /*7520*/  IMAD.MOV.U32 R5, RZ, RZ, -0x1 ;  /* 0xffffffffff057424 */ /* 0x000fe400078e00ff */
[----:B------:R-:W-:Y:S01]  /*7530*/  ISETP.NE.AND.EX P0, PT, R29, RZ, PT, P0 ;  /* 0x000000ff1d00720c */ /* 0x000fe20003f05300 */
[----:B------:R3:W4:Y:S01]  /*7540*/  F2I.U32.TRUNC.NTZ R13, R0 ;  /* 0x00000000000d7305 */ /* 0x000722000020f000 */
[----:B------:R-:W3:Y:S01]  /*7550*/  LDC R15, c[0x0][0x148] ;  /* 0x00005200ff0f7b82 */ /* 0x000ee20000000800 */
[----:B0-----:R-:W-:-:S02]  /*7560*/  SHF.R.U64 R12, R4, R6, R3 ;  /* 0x00000006040c7219 */ /* 0x001fc40000001203 */
[----:B------:R-:W-:-:S05]  /*7570*/  SHF.R.U32.HI R3, RZ, R6, R3 ;  /* 0x00000006ff037219 */ /* 0x000fca0000011603 */
[----:B------:R-:W0:Y:S01]  /*7580*/  LDC R20, c[0x0][0x600] ;  /* 0x00018000ff147b82 */ /* 0x000e220000000800 */
[-CC-:B-1----:R-:W-:Y:S02]  /*7590*/  SHF.R.U64 R10, R12, R8.reuse, R3.reuse ;  /* 0x000000080c0a7219 */ /* 0x182fe40000001203 */
[----:B------:R-:W-:-:S05]  /*75a0*/  SHF.R.U32.HI R3, RZ, R8, R3 ;  /* 0x00000008ff037219 */ /* 0x000fca0000011603 */
[----:B------:R-:W1:Y:S01]  /*75b0*/  LDC R27, c[0x0][0x648] ;  /* 0x00019200ff1b7b82 */ /* 0x000e620000000800 */
[-C--:B--2---:R-:W-:Y:S02]  /*75c0*/  SHF.L.U32 R4, R5, R26.reuse, RZ ;  /* 0x0000001a05047219 */ /* 0x084fe400000006ff */
[-CC-:B------:R-:W-:Y:S02]  /*75d0*/  SHF.R.U64 R14, R10, R26.reuse, R3.reuse ;  /* 0x0000001a0a0e7219 */ /* 0x180fe40000001203 */
[----:B------:R-:W-:Y:S02]  /*75e0*/  SHF.R.U32.HI R5, RZ, R26, R3 ;  /* 0x0000001aff057219 */ /* 0x000fe40000011603 */
[----:B------:R-:W-:Y:S01]  /*75f0*/  LOP3.LUT R25, RZ, R4, RZ, 0x33, !PT ;  /* 0x00000004ff197212 */ /* 0x000fe200078e33ff */
[----:B------:R-:W2:Y:S01]  /*7600*/  LDC R30, c[0x0][0x638] ;  /* 0x00018e00ff1e7b82 */ /* 0x000ea20000000800 */
[----:B------:R-:W-:Y:S01]  /*7610*/  SHF.L.U32 R26, R7, R26, RZ ;  /* 0x0000001a071a7219 */ /* 0x000fe200000006ff */
[----:B------:R-:W-:-:S06]  /*7620*/  IMAD.MOV.U32 R4, RZ, RZ, R14 ;  /* 0x000000ffff047224 */ /* 0x000fcc00078e000e */
[----:B------:R-:W0:Y:S01]  /*7630*/  LDC R31, c[0x0][0x610] ;  /* 0x00018400ff1f7b82 */ /* 0x000e220000000800 */
[----:B----4-:R-:W-:Y:S05]  /*7640*/  @!P0 BRA `(.L_x_161) ;  /* 0x0000000000288947 */ /* 0x010fea0003800000 */
        /* <DEDUP_REMOVED lines=10> */
.L_x_161:
[----:B------:R-:W-:Y:S01]  /*76f0*/  ISETP.NE.AND P0, PT, R2, 0x1, PT ;  /* 0x000000010200780c */ /* 0x000fe20003f05270 */
[----:B0-----:R-:W-:Y:S01]  /*7700*/  VIADD R7, R20, 0xffffffff ;  /* 0xffffffff14077836 */ /* 0x001fe20000000000 */
[----:B-1-3--:R-:W-:Y:S01]  /*7710*/  SHF.R.U64 R0, R4, R27, R5 ;  /* 0x0000001b04007219 */ /* 0x00afe20000001205 */
[----:B------:R-:W-:Y:S01]  /*7720*/  IMAD.MOV R13, RZ, RZ, -R13 ;  /* 0x000000ffff0d7224 */ /* 0x000fe200078e0a0d */
[----:B------:R-:W-:Y:S01]  /*7730*/  LOP3.LUT R5, R10, R25, RZ, 0xc0, !PT ;  /* 0x000000190a057212 */ /* 0x000fe200078ec0ff */
[----:B------:R-:W-:Y:S01]  /*7740*/  IMAD.MOV.U32 R4, RZ, RZ, 0x1 ;  /* 0x00000001ff047424 */ /* 0x000fe200078e00ff */
[----:B------:R-:W-:Y:S01]  /*7750*/  LOP3.LUT R12, R12, R7, RZ, 0xc0, !PT ;  /* 0x000000070c0c7212 */ /* 0x000fe200078ec0ff */
[----:B------:R-:W-:Y:S02]  /*7760*/  IMAD.MOV R3, RZ, RZ, -R0 ;  /* 0x000000ffff037224 */ /* 0x000fe400078e0a00 */
[----:B------:R-:W-:Y:S02]  /*7770*/  IMAD R0, R26, R0, R5 ;  /* 0x000000001a007224 */ /* 0x000fe400078e0205 */
[----:B--2---:R-:W-:-:S02]  /*7780*/  IMAD R3, R3, R30, R14 ;  /* 0x0000001e03037224 */ /* 0x004fc400078e020e */
[----:B------:R-:W-:Y:S02]  /*7790*/  @P0 IMAD R21, R15, R13, R24 ;  /* 0x0000000d0f150224 */ /* 0x000fe400078e0218 */
[----:B------:R-:W-:Y:S01]  /*77a0*/  IMAD R5, R3, R20, R12 ;  /* 0x0000001403057224 */ /* 0x000fe200078e020c */
[----:B------:R-:W-:Y:S01]  /*77b0*/  PRMT R3, R4, 0x7610, R3 ;  /* 0x0000761004037816 */ /* 0x000fe20000000003 */
[----:B------:R-:W-:-:S05]  /*77c0*/  IMAD R0, R0, R31, R21 ;  /* 0x0000001f00007224 */ /* 0x000fca00078e0215 */
[----:B------:R-:W-:Y:S02]  /*77d0*/  SEL R92, R5, R0, !P0 ;  /* 0x00000000055c7207 */ /* 0x000fe40004000000 */
[----:B------:R-:W-:-:S07]  /*77e0*/  SEL R0, R0, R5, !P0 ;  /* 0x0000000500007207 */ /* 0x000fce0004000000 */
.L_x_159:
[----:B------:R-:W-:Y:S01]  /*77f0*/  LOP3.LUT P0, RZ, R3, 0xff, RZ, 0xc0, !PT ;  /* 0x000000ff03ff7812 */ /* 0x000fe2000780c0ff */
[----:B------:R-:W-:-:S12]  /*7800*/  IMAD.MOV.U32 R96, RZ, RZ, R0 ;  /* 0x000000ffff607224 */ /* 0x000fd800078e0000 */
[----:B------:R-:W-:Y:S05]  /*7810*/  @P0 BRA `(.L_x_162) ;  /* 0xffffff9800800947 */ /* 0x000fea000383ffff */
[----:B------:R-:W-:Y:S05]  /*7820*/  EXIT ;  /* 0x000000000000794d */ /* 0x000fea0003800000 */
.L_x_7:
[----:B0-----:R-:W-:Y:S01]  /*7830*/  ULDC.64 UR4, c[0x0][0x650] ;  /* 0x0001940000047ab9 */ /* 0x001fe20000000a00 */
        /* <DEDUP_REMOVED lines=25> */
.L_x_164:
[----:B------:R-:W0:Y:S01]  /*79d0*/  LDC.64 R28, c[0x0][0x640] ;  /* 0x00019000ff1c7b82 */ /* 0x000e220000000a00 */
[-CC-:B------:R-:W-:Y:S01]  /*79e0*/  SHF.R.U64 R22, R12, R6.reuse, R13.reuse ;  /* 0x000000060c167219 */ /* 0x180fe2000000120d */
[----:B------:R-:W-:Y:S01]  /*79f0*/  IMAD.MOV.U32 R30, RZ, RZ, 0x1 ;  /* 0x00000001ff1e7424 */ /* 0x000fe200078e00ff */
[----:B------:R-:W-:Y:S02]  /*7a00*/  SHF.R.U32.HI R6, RZ, R6, R13 ;  /* 0x00000006ff067219 */ /* 0x000fe4000001160d */
        /* <DEDUP_REMOVED lines=8> */
[----:B------:R-:W-:Y:S01]  /*7a90*/  IMAD.IADD R9, R9, 0x1, R11 ;  /* 0x0000000109097824 */ /* 0x000fe200078e020b */
[----:B0-----:R-:W-:-:S04]  /*7aa0*/  ISETP.NE.U32.AND P0, PT, R28, RZ, PT ;  /* 0x000000ff1c00720c */ /* 0x001fc80003f05070 */
[----:B------:R-:W-:Y:S02]  /*7ab0*/  ISETP.NE.AND.EX P0, PT, R29, RZ, PT, P0 ;  /* 0x000000ff1d00720c */ /* 0x000fe40003f05300 */
[----:B------:R-:W0:Y:S01]  /*7ac0*/  LDC R20, c[0x0][0x600] ;  /* 0x00018000ff147b82 */ /* 0x000e220000000800 */
[-CC-:B-1----:R-:W-:Y:S01]  /*7ad0*/  SHF.R.U64 R14, R8, R10.reuse, R9.reuse ;  /* 0x0000000a080e7219 */ /* 0x182fe20000001209 */
[----:B------:R-:W-:Y:S01]  /*7ae0*/  IMAD.MOV.U32 R8, RZ, RZ, -0x1 ;  /* 0xffffffffff087424 */ /* 0x000fe200078e00ff */
[----:B------:R-:W-:-:S05]  /*7af0*/  SHF.R.U32.HI R9, RZ, R10, R9 ;  /* 0x0000000aff097219 */ /* 0x000fca0000011609 */
[----:B------:R-:W1:Y:S01]  /*7b00*/  LDC R26, c[0x0][0x648] ;  /* 0x00019200ff1a7b82 */ /* 0x000e620000000800 */
[-CC-:B--2---:R-:W-:Y:S02]  /*7b10*/  SHF.R.U64 R21, R14, R12.reuse, R9.reuse ;  /* 0x0000000c0e157219 */ /* 0x184fe40000001209 */
[----:B------:R-:W-:-:S05]  /*7b20*/  SHF.R.U32.HI R6, RZ, R12, R9 ;  /* 0x0000000cff067219 */ /* 0x000fca0000011609 */
[----:B------:R-:W2:Y:S01]  /*7b30*/  LDC R27, c[0x0][0x638] ;  /* 0x00018e00ff1b7b82 */ /* 0x000ea20000000800 */
[-C--:B---3--:R-:W-:Y:S02]  /*7b40*/  SHF.L.U32 R8, R8, R25.reuse, RZ ;  /* 0x0000001908087219 */ /* 0x088fe400000006ff */
[-CC-:B------:R-:W-:Y:S02]  /*7b50*/  SHF.R.U64 R23, R21, R25.reuse, R6.reuse ;  /* 0x0000001915177219 */ /* 0x180fe40000001206 */
[----:B------:R-:W-:Y:S02]  /*7b60*/  LOP3.LUT R32, RZ, R8, RZ, 0x33, !PT ;  /* 0x00000008ff207212 */ /* 0x000fe400078e33ff */
[----:B------:R-:W-:Y:S01]  /*7b70*/  SHF.R.U32.HI R9, RZ, R25, R6 ;  /* 0x00000019ff097219 */ /* 0x000fe20000011606 */
[----:B------:R-:W3:Y:S01]  /*7b80*/  LDC R31, c[0x0][0x610] ;  /* 0x00018400ff1f7b82 */ /* 0x000ee20000000800 */
[----:B------:R-:W-:Y:S01]  /*7b90*/  IMAD.MOV.U32 R8, RZ, RZ, R23 ;  /* 0x000000ffff087224 */ /* 0x000fe200078e0017 */
[----:B------:R-:W-:Y:S06]  /*7ba0*/  @!P0 BRA `(.L_x_165) ;  /* 0x0000000000288947 */ /* 0x000fec0003800000 */
        /* <DEDUP_REMOVED lines=10> */
.L_x_165:
[----:B------:R-:W-:Y:S02]  /*7c50*/  ISETP.NE.AND P0, PT, R2, 0x1, PT ;  /* 0x000000010200780c */ /* 0x000fe40003f05270 */
[----:B-1----:R-:W-:Y:S01]  /*7c60*/  SHF.R.U64 R6, R8, R26, R9 ;  /* 0x0000001a08067219 */ /* 0x002fe20000001209 */
[----:B0-----:R-:W-:Y:S01]  /*7c70*/  VIADD R9, R20, 0xffffffff ;  /* 0xffffffff14097836 */ /* 0x001fe20000000000 */
[----:B------:R-:W-:Y:S02]  /*7c80*/  SHF.L.U32 R30, R30, R25, RZ ;  /* 0x000000191e1e7219 */ /* 0x000fe400000006ff */
[----:B------:R-:W-:Y:S01]  /*7c90*/  LOP3.LUT R5, R21, R32, RZ, 0xc0, !PT ;  /* 0x0000002015057212 */ /* 0x000fe200078ec0ff */
[----:B------:R-:W-:-:S04]  /*7ca0*/  IMAD.MOV R8, RZ, RZ, -R6 ;  /* 0x000000ffff087224 */ /* 0x000fc800078e0a06 */
[----:B------:R-:W-:Y:S01]  /*7cb0*/  IMAD R6, R30, R6, R5 ;  /* 0x000000061e067224 */ /* 0x000fe200078e0205 */
[----:B------:R-:W-:Y:S01]  /*7cc0*/  LOP3.LUT R5, R14, R9, RZ, 0xc0, !PT ;  /* 0x000000090e057212 */ /* 0x000fe200078ec0ff */
[----:B------:R-:W-:Y:S02]  /*7cd0*/  @P0 IMAD R3, R7, R24, R4 ;  /* 0x0000001807030224 */ /* 0x000fe400078e0204 */
[----:B--2---:R-:W-:Y:S02]  /*7ce0*/  IMAD R4, R8, R27, R23 ;  /* 0x0000001b08047224 */ /* 0x004fe400078e0217 */
[----:B---3--:R-:W-:Y:S02]  /*7cf0*/  IMAD R3, R6, R31, R3 ;  /* 0x0000001f06037224 */ /* 0x008fe400078e0203 */
[----:B------:R-:W-:Y:S02]  /*7d00*/  IMAD R4, R4, R20, R5 ;  /* 0x0000001404047224 */ /* 0x000fe400078e0205 */
[----:B------:R-:W-:-:S02]  /*7d10*/  IMAD.MOV.U32 R8, RZ, RZ, 0x1 ;  /* 0x00000001ff087424 */ /* 0x000fc400078e00ff */
[----:B------:R-:W-:Y:S01]  /*7d20*/  IMAD.MOV.U32 R6, RZ, RZ, R22 ;  /* 0x000000ffff067224 */ /* 0x000fe200078e0016 */
[----:B------:R-:W-:Y:S02]  /*7d30*/  SEL R20, R4, R3, !P0 ;  /* 0x0000000304147207 */ /* 0x000fe40004000000 */
[----:B------:R-:W-:-:S07]  /*7d40*/  SEL R21, R3, R4, !P0 ;  /* 0x0000000403157207 */ /* 0x000fce0004000000 */
.L_x_163:
[----:B------:R-:W-:-:S08]  /*7d50*/  NOP ;  /* 0x0000000000007918 */ /* 0x000fd00000000000 */
[----:B------:R-:W0:-:S00]  /*7d60*/  USETMAXREG.DEALLOC.CTAPOOL 0x28 ;  /* 0x00000028000079c8 */ /* 0x000e0000080e0500 */
[----:B0-----:R-:W-:-:S13]  /*7d70*/  ISETP.NE.AND P0, PT, R0, RZ, PT ;  /* 0x000000ff0000720c */ /* 0x001fda0003f05270 */
[----:B------:R-:W-:Y:S05]  /*7d80*/  @P0 EXIT ;  /* 0x000000000000094d */ /* 0x000fea0003800000 */
[----:B------:R-:W-:Y:S01]  /*7d90*/  LOP3.LUT P0, RZ, R8, 0xff, RZ, 0xc0, !PT ;  /* 0x000000ff08ff7812 */ /* 0x000fe2000780c0ff */
[----:B------:R-:W-:Y:S02]  /*7da0*/  IMAD.MOV.U32 R0, RZ, RZ, 0x1 ;  /* 0x00000001ff007424 */ /* 0x000fe400078e00ff */
[----:B------:R-:W-:-:S10]  /*7db0*/  IMAD.MOV.U32 R3, RZ, RZ, RZ ;  /* 0x000000ffff037224 */ /* 0x000fd400078e00ff */
[----:B------:R-:W-:Y:S05]  /*7dc0*/  @!P0 BRA `(.L_x_166) ;  /* 0x0000000c00448947 */ /* 0x000fea0003800000 */
[----:B------:R-:W0:Y:S01]  /*7dd0*/  LDC R0, c[0x0][0x28c] ;  /* 0x0000a300ff007b82 */ /* 0x000e220000000800 */
[----:B------:R-:W1:Y:S01]  /*7de0*/  S2R R12, SR_CgaCtaId ;  /* 0x00000000000c7919 */ /* 0x000e620000008800 */
[----:B------:R-:W-:Y:S01]  /*7df0*/  ULDC UR5, c[0x0][0x600] ;  /* 0x0001800000057ab9 */ /* 0x000fe20000000800 */
[----:B------:R-:W-:Y:S01]  /*7e00*/  ULDC UR4, c[0x0][0xc] ;  /* 0x0000030000047ab9 */ /* 0x000fe20000000800 */
[----:B------:R-:W-:Y:S01]  /*7e10*/  UIADD3 UR16, UR5, -0x1, URZ ;  /* 0xffffffff05107890 */ /* 0x000fe2000fffe03f */
[----:B------:R-:W-:Y:S01]  /*7e20*/  BSSY B0, `(.L_x_166) ;  /* 0x00000cb000007945 */ /* 0x000fe20003800000 */
[----:B------:R-:W-:Y:S01]  /*7e30*/  ULDC UR6, c[0x0][0x658] ;  /* 0x0001960000067ab9 */ /* 0x000fe20000000800 */
[----:B------:R-:W-:Y:S01]  /*7e40*/  ULDC UR5, c[0x0][0x10] ;  /* 0x0000040000057ab9 */ /* 0x000fe20000000800 */
[----:B------:R-:W-:Y:S01]  /*7e50*/  UMOV UR7, 0xffffffff ;  /* 0xffffffff00077882 */ /* 0x000fe20000000000 */
[----:B------:R-:W-:Y:S01]  /*7e60*/  UMOV UR8, 0x1 ;  /* 0x0000000100087882 */ /* 0x000fe20000000000 */
[----:B------:R-:W-:Y:S01]  /*7e70*/  UIMAD.WIDE.U32 UR4, UR4, UR5, URZ ;  /* 0x00000005040472a5 */ /* 0x000fe2000f8e003f */
[----:B------:R-:W-:Y:S01]  /*7e80*/  IMAD.MOV.U32 R9, RZ, RZ, 0x1 ;  /* 0x00000001ff097424 */ /* 0x000fe200078e00ff */
[----:B------:R-:W-:Y:S01]  /*7e90*/  USHF.L.U32 UR7, UR7, UR6, URZ ;  /* 0x0000000607077299 */ /* 0x000fe2000800063f */
[----:B------:R-:W-:Y:S01]  /*7ea0*/  LOP3.LUT R8, R19, 0x2, RZ, 0xfc, !PT ;  /* 0x0000000213087812 */ /* 0x000fe200078efcff */
[----:B------:R-:W-:-:S02]  /*7eb0*/  USHF.L.U32 UR18, UR8, UR6, URZ ;  /* 0x0000000608127299 */ /* 0x000fc4000800063f */
[----:B------:R-:W-:Y:S01]  /*7ec0*/  ULOP3.LUT UR17, URZ, UR7, URZ, 0x33, !UPT ;  /* 0x000000073f117292 */ /* 0x000fe2000f8e333f */
[----:B------:R-:W-:Y:S01]  /*7ed0*/  ULDC UR6, c[0x0][0x14] ;  /* 0x0000050000067ab9 */ /* 0x000fe20000000800 */
[----:B------:R-:W-:Y:S01]  /*7ee0*/  ULDC.64 UR22, c[0x0][0x198] ;  /* 0x0000660000167ab9 */ /* 0x000fe20000000a00 */
[----:B------:R-:W-:Y:S02]  /*7ef0*/  UIMAD.WIDE.U32 UR20, UR4, UR6, URZ ;  /* 0x00000006041472a5 */ /* 0x000fe4000f8e003f */
[----:B------:R-:W-:Y:S01]  /*7f00*/  UIMAD UR13, UR5, UR6, URZ ;  /* 0x00000006050d72a4 */ /* 0x000fe2000f8e023f */
[----:B0-----:R-:W-:-:S03]  /*7f10*/  VIADD R0, R0, 0x3f ;  /* 0x0000003f00007836 */ /* 0x001fc60000000000 */
[----:B------:R-:W-:Y:S02]  /*7f20*/  UIADD3 UR13, UR21, UR13, URZ ;  /* 0x0000000d150d7290 */ /* 0x000fe4000fffe03f */
[----:B------:R-:W-:-:S04]  /*7f30*/  SHF.R.S32.HI R3, RZ, 0x1f, R0 ;  /* 0x0000001fff037819 */ /* 0x000fc80000011400 */
[----:B------:R-:W-:Y:S01]  /*7f40*/  LEA.HI R10, R3, R0, RZ, 0x6 ;  /* 0x00000000030a7211 */ /* 0x000fe200078f30ff */
[C---:B-1----:R-:W-:Y:S02]  /*7f50*/  IMAD.SHL.U32 R11, R12.reuse, 0x8, RZ ;  /* 0x000000080c0b7824 */ /* 0x042fe400078e00ff */
[----:B------:R-:W-:Y:S01]  /*7f60*/  IMAD.SHL.U32 R12, R12, 0x200, RZ ;  /* 0x000002000c0c7824 */ /* 0x000fe200078e00ff */
[----:B------:R-:W-:Y:S01]  /*7f70*/  SHF.R.S32.HI R10, RZ, 0x6, R10 ;  /* 0x00000006ff0a7819 */ /* 0x000fe2000001140a */
[----:B------:R-:W-:Y:S01]  /*7f80*/  IMAD.MOV.U32 R0, RZ, RZ, 0x1 ;  /* 0x00000001ff007424 */ /* 0x000fe200078e00ff */
[----:B------:R-:W-:Y:S01]  /*7f90*/  LOP3.LUT R11, R11, 0x38, RZ, 0xc0, !PT ;  /* 0x000000380b0b7812 */ /* 0x000fe200078ec0ff */
[----:B------:R-:W-:Y:S01]  /*7fa0*/  IMAD.MOV.U32 R3, RZ, RZ, RZ ;  /* 0x000000ffff037224 */ /* 0x000fe200078e00ff */
[----:B------:R-:W-:Y:S01]  /*7fb0*/  LOP3.LUT R12, R12, 0xe00, RZ, 0xc0, !PT ;  /* 0x00000e000c0c7812 */ /* 0x000fe200078ec0ff */
[----:B------:R-:W-:-:S07]  /*7fc0*/  VIADD R13, R10, 0x1 ;  /* 0x000000010a0d7836 */ /* 0x000fce0000000000 */
.L_x_177:
[----:B------:R-:W-:-:S03]  /*7fd0*/  UMOV UR4, 0xffffffff ;  /* 0xffffffff00047882 */ /* 0x000fc60000000000 */
[----:B------:R-:W-:Y:S05]  /*7fe0*/  BRA.DIV UR4, `(.L_x_167) ;  /* 0x0000000e04c87947 */ /* 0x000fea000b800000 */
[----:B------:R-:W-:-:S13]  /*7ff0*/  ELECT P6, URZ, PT ;  /* 0x00000000003f782f */ /* 0x000fda00038c0000 */
.L_x_189:
[----:B------:R-:W0:Y:S01]  /*8000*/  LDC R4, c[0x0][0x28c] ;  /* 0x0000a300ff047b82 */ /* 0x000e220000000800 */
[----:B------:R-:W-:Y:S01]  /*8010*/  BSSY B1, `(.L_x_168) ;  /* 0x0000038000017945 */ /* 0x000fe20003800000 */
[----:B0-----:R-:W-:-:S13]  /*8020*/  ISETP.LT.OR P6, PT, R4, 0x1, !P6 ;  /* 0x000000010400780c */ /* 0x001fda00077c1670 */
[----:B------:R-:W-:Y:S05]  /*8030*/  @P6 BRA `(.L_x_169) ;  /* 0x0000000000d46947 */ /* 0x000fea0003800000 */
[----:B------:R-:W-:Y:S02]  /*8040*/  IMAD.SHL.U32 R21, R21, 0x100, RZ ;  /* 0x0000010015157824 */ /* 0x000fe400078e00ff */
[----:B------:R-:W-:Y:S02]  /*8050*/  IMAD R20, R20, 0x40, R11 ;  /* 0x0000004014147824 */ /* 0x000fe400078e020b */
[----:B------:R-:W-:Y:S02]  /*8060*/  IMAD.MOV.U32 R24, RZ, RZ, RZ ;  /* 0x000000ffff187224 */ /* 0x000fe400078e00ff */
[----:B------:R-:W-:Y:S02]  /*8070*/  IMAD.MOV.U32 R4, RZ, RZ, R13 ;  /* 0x000000ffff047224 */ /* 0x000fe400078e000d */
[----:B------:R-:W-:Y:S02]  /*8080*/  IMAD.MOV.U32 R5, RZ, RZ, R0 ;  /* 0x000000ffff057224 */ /* 0x000fe400078e0000 */
[----:B------:R-:W-:-:S07]  /*8090*/  IMAD.MOV.U32 R7, RZ, RZ, R3 ;  /* 0x000000ffff077224 */ /* 0x000fce00078e0003 */
.L_x_172:
[----:B------:R-:W0:Y:S01]  /*80a0*/  S2R R15, SR_CgaCtaId ;  /* 0x00000000000f7919 */ /* 0x000e220000008800 */
[----:B------:R-:W-:Y:S02]  /*80b0*/  MOV R14, 0x400 ;  /* 0x00000400000e7802 */ /* 0x000fe40000000f00 */
[----:B------:R-:W-:Y:S02]  /*80c0*/  LOP3.LUT P1, RZ, R18, 0x7f, RZ, 0xc0, !PT ;  /* 0x0000007f12ff7812 */ /* 0x000fe4000782c0ff */
[----:B0-----:R-:W-:Y:S02]  /*80d0*/  LEA R22, R15, R14, 0x18 ;  /* 0x0000000e0f167211 */ /* 0x001fe400078ec0ff */
[----:B------:R-:W-:-:S09]  /*80e0*/  SHF.L.U32 R14, R5, 0x1f, RZ ;  /* 0x0000001f050e7819 */ /* 0x000fd200000006ff */
[----:B------:R-:W0:Y:S01]  /*80f0*/  @!P1 LDC R15, c[0x0][0x500] ;  /* 0x00014000ff0f9b82 */ /* 0x000e220000000800 */
[----:B------:R-:W-:-:S04]  /*8100*/  IMAD R23, R7, 0x8, R22 ;  /* 0x0000000807177824 */ /* 0x000fc800078e0216 */
[----:B------:R-:W1:Y:S02]  /*8110*/  SYNCS.PHASECHK.TRANS64.TRYWAIT P0, [R23+URZ+0x28], R14 ;  /* 0x0000280e170075a7 */ /* 0x000e64000800017f */
[----:B-1----:R-:W-:Y:S05]  /*8120*/  @!P0 BRA `(.L_x_170) ;  /* 0x0000000c00988947 */ /* 0x002fea0003800000 */
.L_x_190:
[----:B-1----:R-:W-:Y:S01]  /*8130*/  PRMT R14, R8, 0x9910, RZ ;  /* 0x00009910080e7816 */ /* 0x002fe200000000ff */
[----:B0-----:R0:W-:Y:S03]  /*8140*/  @!P1 SYNCS.ARRIVE.TRANS64 RZ, [R23+URZ], R15 ;  /* 0x0000000f17ff99a7 */ /* 0x0011e6000800003f */
[----:B------:R-:W-:-:S13]  /*8150*/  ISETP.NE.AND P0, PT, R14, 0x2, PT ;  /* 0x000000020e00780c */ /* 0x000fda0003f05270 */
[----:B0-----:R-:W-:Y:S05]  /*8160*/  @P0 BRA `(.L_x_171) ;  /* 0x0000000000040947 */ /* 0x001fea0003800000 */
[----:B------:R-:W-:Y:S01]  /*8170*/  BPT.TRAP 0x1 ;  /* 0x000000040000795c */ /* 0x000fe20000300000 */
.L_x_171:
[----:B------:R-:W-:Y:S01]  /*8180*/  IMAD R14, R7, 0x1000, R12 ;  /* 0x00001000070e7824 */ /* 0x000fe200078e020c */
[----:B------:R-:W-:Y:S01]  /*8190*/  R2UR UR9, R23 ;  /* 0x00000000170972ca */ /* 0x000fe200000e0000 */
[--C-:B------:R-:W-:Y:S01]  /*81a0*/  IMAD R15, R7, 0x8000, R22.reuse ;  /* 0x00008000070f7824 */ /* 0x100fe200078e0216 */
[----:B------:R-:W-:Y:S01]  /*81b0*/  UIADD3 UR4, UP0, UR22, 0xf0, URZ ;  /* 0x000000f016047890 */ /* 0x000fe2000ff1e03f */
[----:B------:R-:W-:Y:S01]  /*81c0*/  IMAD R14, R14, 0x2, R22 ;  /* 0x000000020e0e7824 */ /* 0x000fe200078e0216 */
[----:B------:R-:W-:Y:S01]  /*81d0*/  R2UR UR11, R21 ;  /* 0x00000000150b72ca */ /* 0x000fe200000e0000 */
[----:B------:R-:W-:Y:S01]  /*81e0*/  VIADD R4, R4, 0xffffffff ;  /* 0xffffffff04047836 */ /* 0x000fe20000000000 */
[----:B------:R-:W-:Y:S01]  /*81f0*/  R2UR UR5, R15 ;  /* 0x000000000f0572ca */ /* 0x000fe200000e0000 */
[----:B------:R-:W-:Y:S01]  /*8200*/  UIADD3 UR24, UP1, UR22, 0x1f0, URZ ;  /* 0x000001f016187890 */ /* 0x000fe2000ff3e03f */
[----:B------:R-:W-:Y:S01]  /*8210*/  R2UR UR8, R14 ;  /* 0x000000000e0872ca */ /* 0x000fe200000e0000 */
[----:B------:R-:W-:Y:S01]  /*8220*/  VIADD R7, R7, 0x1 ;  /* 0x0000000107077836 */ /* 0x000fe20000000000 */
[----:B------:R-:W-:Y:S01]  /*8230*/  R2UR UR10, R24 ;  /* 0x00000000180a72ca */ /* 0x000fe200000e0000 */
[----:B------:R-:W-:Y:S01]  /*8240*/  UIADD3.X UR25, URZ, UR23, URZ, UP1, !UPT ;  /* 0x000000173f197290 */ /* 0x000fe20008ffe43f */
[----:B------:R-:W-:Y:S01]  /*8250*/  R2UR UR12, R6 ;  /* 0x00000000060c72ca */ /* 0x000fe200000e0000 */
[----:B------:R-:W-:Y:S01]  /*8260*/  UMOV UR6, 0x0 ;  /* 0x0000000000067882 */ /* 0x000fe20000000000 */
[----:B------:R-:W-:Y:S01]  /*8270*/  R2UR UR19, R20 ;  /* 0x00000000141372ca */ /* 0x000fe200000e0000 */
[----:B------:R-:W-:Y:S01]  /*8280*/  UMOV UR7, 0x10000000 ;  /* 0x1000000000077882 */ /* 0x000fe20000000000 */
[----:B------:R-:W-:Y:S01]  /*8290*/  ISETP.GT.AND P1, PT, R4, 0x1, PT ;  /* 0x000000010400780c */ /* 0x000fe20003f24270 */
[----:B------:R-:W-:Y:S01]  /*82a0*/  UMOV UR26, 0xff0000 ;  /* 0x00ff0000001a7882 */ /* 0x000fe20000000000 */
[C---:B------:R-:W-:Y:S01]  /*82b0*/  ISETP.NE.AND P0, PT, R7.reuse, 0x5, PT ;  /* 0x000000050700780c */ /* 0x040fe20003f05270 */
[----:B------:R-:W-:Y:S01]  /*82c0*/  UIADD3 UR14, UR5, 0x100, URZ ;  /* 0x00000100050e7890 */ /* 0x000fe2000fffe03f */
[----:B------:R-:W-:Y:S01]  /*82d0*/  VIADD R24, R24, 0x40 ;  /* 0x0000004018187836 */ /* 0x000fe20000000000 */
[----:B------:R-:W-:Y:S01]  /*82e0*/  UIADD3.X UR5, URZ, UR23, URZ, UP0, !UPT ;  /* 0x000000173f057290 */ /* 0x000fe200087fe43f */
[----:B------:R-:W-:Y:S01]  /*82f0*/  SEL R14, RZ, 0x1, P0 ;  /* 0x00000001ff0e7807 */ /* 0x000fe20000000000 */
[----:B------:R-:W-:Y:S01]  /*8300*/  UIADD3 UR15, UR8, 0x28100, URZ ;  /* 0x00028100080f7890 */ /* 0x000fe2000fffe03f */
[----:B------:R-:W-:-:S02]  /*8310*/  SEL R7, R7, RZ, P0 ;  /* 0x000000ff07077207 */ /* 0x000fc40000000000 */
[----:B------:R-:W-:Y:S01]  /*8320*/  UMOV UR8, UR14 ;  /* 0x0000000e00087c82 */ /* 0x000fe20008000000 */
[----:B------:R-:W-:-:S03]  /*8330*/  LOP3.LUT R5, R5, R14, RZ, 0x3c, !PT ;  /* 0x0000000e05057212 */ /* 0x000fc600078e3cff */
[----:B------:R0:W-:Y:S02]  /*8340*/  UTMALDG.3D [UR8], [UR4], desc[UR6] ;  /* 0x00000608040075b4 */ /* 0x0001e40008011000 */
[----:B0-----:R-:W-:Y:S01]  /*8350*/  UMOV UR8, UR15 ;  /* 0x0000000f00087c82 */ /* 0x001fe20008000000 */
[----:B------:R-:W-:Y:S02]  /*8360*/  UMOV UR11, UR19 ;  /* 0x00000013000b7c82 */ /* 0x000fe40008000000 */
[----:B------:R0:W-:Y:S02]  /*8370*/  UTMALDG.3D.MULTICAST [UR8], [UR24], UR26, desc[UR6] ;  /* 0x00000608180073b4 */ /* 0x0001e4000801181a */
[----:B0-----:R-:W-:Y:S05]  /*8380*/  @P1 BRA `(.L_x_172) ;  /* 0xfffffffc00441947 */ /* 0x001fea000383ffff */
.L_x_169:
[----:B------:R-:W-:Y:S05]  /*8390*/  BSYNC B1 ;  /* 0x0000000000017941 */ /* 0x000fea0003800000 */
.L_x_168:
[----:B------:R-:W-:Y:S01]  /*83a0*/  LOP3.LUT P1, RZ, R9, 0xff, RZ, 0xc0, !PT ;  /* 0x000000ff09ff7812 */ /* 0x000fe2000782c0ff */
[C---:B------:R-:W-:Y:S01]  /*83b0*/  IMAD.IADD R6, R10.reuse, 0x1, R3 ;  /* 0x000000010a067824 */ /* 0x040fe200078e0203 */
[----:B------:R-:W-:Y:S01]  /*83c0*/  ULDC.64 UR4, c[0x0][0x650] ;  /* 0x0001940000047ab9 */ /* 0x000fe20000000a00 */
[----:B------:R-:W-:Y:S01]  /*83d0*/  ISETP.GE.U32.AND P2, PT, R10, 0x5, PT ;  /* 0x000000050a00780c */ /* 0x000fe20003f46070 */
[----:B------:R-:W-:Y:S01]  /*83e0*/  BSSY B1, `(.L_x_173) ;  /* 0x000006c000017945 */ /* 0x000fe20003800000 */
[----:B------:R-:W-:Y:S01]  /*83f0*/  IMAD.MOV.U32 R21, RZ, RZ, -0x1 ;  /* 0xffffffffff157424 */ /* 0x000fe200078e00ff */
[----:B------:R-:W-:Y:S01]  /*8400*/  ISETP.GT.U32.AND P0, PT, R6, 0x4, PT ;  /* 0x000000040600780c */ /* 0x000fe20003f04070 */
[----:B------:R-:W-:Y:S01]  /*8410*/  IMAD.MOV.U32 R20, RZ, RZ, -0x1 ;  /* 0xffffffffff147424 */ /* 0x000fe200078e00ff */
[----:B------:R-:W-:Y:S02]  /*8420*/  PRMT R9, RZ, 0x7610, R9 ;  /* 0x00007610ff097816 */ /* 0x000fe40000000009 */
[----:B------:R-:W-:-:S03]  /*8430*/  ISETP.LT.U32.AND P0, PT, R10, 0x5, P0 ;  /* 0x000000050a00780c */ /* 0x000fc60000701070 */
[----:B------:R-:W0:Y:S01]  /*8440*/  @P1 S2R R5, SR_CgaCtaId ;  /* 0x0000000000051919 */ /* 0x000e220000008800 */
[----:B------:R-:W-:-:S04]  /*8450*/  @P1 MOV R4, 0x400 ;  /* 0x0000040000041802 */ /* 0x000fc80000000f00 */
[----:B0-----:R-:W-:Y:S01]  /*8460*/  @P1 LEA R3, R5, R4, 0x18 ;  /* 0x0000000405031211 */ /* 0x001fe200078ec0ff */
[----:B------:R-:W-:-:S03]  /*8470*/  IMAD.WIDE.U32 R4, R6, -0x33333333, RZ ;  /* 0xcccccccd06047825 */ /* 0x000fc600078e00ff */
[----:B------:R0:W-:Y:S01]  /*8480*/  @P1 SYNCS.ARRIVE.TRANS64.A1T0 RZ, [R3+URZ+0x68], RZ ;  /* 0x000068ff03ff19a7 */ /* 0x0001e2000810003f */
[----:B------:R-:W-:Y:S02]  /*8490*/  IADD3 R16, P1, R16, UR20, RZ ;  /* 0x0000001410107c10 */ /* 0x000fe4000ff3e0ff */
[----:B------:R-:W-:Y:S02]  /*84a0*/  SHF.R.U32.HI R5, RZ, 0x2, R5 ;  /* 0x00000002ff057819 */ /* 0x000fe40000011605 */
[----:B------:R-:W-:Y:S02]  /*84b0*/  IADD3.X R17, R17, UR13, RZ, P1, !PT ;  /* 0x0000000d11117c10 */ /* 0x000fe40008ffe4ff */
[----:B------:R-:W-:Y:S02]  /*84c0*/  PRMT R4, RZ, 0x7610, R4 ;  /* 0x00007610ff047816 */ /* 0x000fe40000000004 */
[----:B0-----:R-:W-:Y:S02]  /*84d0*/  SEL R3, RZ, 0x1, !P0 ;  /* 0x00000001ff037807 */ /* 0x001fe40004000000 */
[----:B------:R-:W-:-:S02]  /*84e0*/  ISETP.GE.U32.AND P0, PT, R16, UR4, PT ;  /* 0x0000000410007c0c */ /* 0x000fc4000bf06070 */
[----:B------:R-:W-:Y:S01]  /*84f0*/  LOP3.LUT R0, R0, R3, RZ, 0x3c, !PT ;  /* 0x0000000300007212 */ /* 0x000fe200078e3cff */
[----:B------:R-:W-:Y:S01]  /*8500*/  IMAD R3, R5, -0x5, R6 ;  /* 0xfffffffb05037824 */ /* 0x000fe200078e0206 */
[----:B------:R-:W-:Y:S01]  /*8510*/  ISETP.GE.U32.AND.EX P0, PT, R17, UR5, PT, P0 ;  /* 0x0000000511007c0c */ /* 0x000fe2000bf06100 */
[----:B------:R-:W-:Y:S01]  /*8520*/  IMAD.MOV.U32 R6, RZ, RZ, -0x1 ;  /* 0xffffffffff067424 */ /* 0x000fe200078e00ff */
[----:B------:R-:W-:-:S11]  /*8530*/  @P2 LOP3.LUT R0, R0, 0x1, R5, 0x78, !PT ;  /* 0x0000000100002812 */ /* 0x000fd600078e7805 */
[----:B------:R-:W-:Y:S05]  /*8540*/  @P0 BRA `(.L_x_174) ;  /* 0x0000000400540947 */ /* 0x000fea0003800000 */
[----:B------:R-:W0:Y:S01]  /*8550*/  S2R R15, SR_CTAID.X ;  /* 0x00000000000f7919 */ /* 0x000e220000002500 */
[----:B------:R-:W-:Y:S01]  /*8560*/  ULDC.64 UR4, c[0x0][0x628] ;  /* 0x00018a0000047ab9 */ /* 0x000fe20000000a00 */
[----:B------:R-:W-:Y:S01]  /*8570*/  ULDC UR7, c[0x0][0x630] ;  /* 0x00018c0000077ab9 */ /* 0x000fe20000000800 */
[----:B------:R-:W-:Y:S01]  /*8580*/  ISETP.NE.U32.AND P0, PT, RZ, UR4, PT ;  /* 0x00000004ff007c0c */ /* 0x000fe2000bf05070 */
[----:B------:R-:W1:Y:S01]  /*8590*/  S2R R20, SR_CTAID.Y ;  /* 0x0000000000147919 */ /* 0x000e620000002600 */
[----:B------:R-:W-:Y:S01]  /*85a0*/  ULDC UR8, c[0x0][0x150] ;  /* 0x0000540000087ab9 */ /* 0x000fe20000000800 */
[----:B------:R-:W-:Y:S01]  /*85b0*/  IMAD.MOV.U32 R4, RZ, RZ, R16 ;  /* 0x000000ffff047224 */ /* 0x000fe200078e0010 */
[----:B------:R-:W-:Y:S01]  /*85c0*/  ISETP.NE.AND.EX P0, PT, RZ, UR5, PT, P0 ;  /* 0x00000005ff007c0c */ /* 0x000fe2000bf05300 */
[----:B------:R-:W-:Y:S01]  /*85d0*/  IMAD.MOV.U32 R5, RZ, RZ, R17 ;  /* 0x000000ffff057224 */ /* 0x000fe200078e0011 */
[----:B0-----:R-:W-:-:S11]  /*85e0*/  I2FP.F32.U32 R22, R15 ;  /* 0x0000000f00167245 */ /* 0x001fd60000201000 */
[----:B------:R-:W-:Y:S05]  /*85f0*/  @!P0 BRA `(.L_x_175) ;  /* 0x0000000000288947 */ /* 0x000fea0003800000 */
[----:B------:R-:W-:Y:S02]  /*8600*/  ULDC UR6, c[0x0][0x634] ;  /* 0x00018d0000067ab9 */ /* 0x000fe40000000800 */
[----:B------:R-:W-:-:S05]  /*8610*/  IADD3 R5, P0, R16, UR6, RZ ;  /* 0x0000000610057c10 */ /* 0x000fca000ff1e0ff */
[----:B------:R-:W-:-:S04]  /*8620*/  IMAD.X R21, RZ, RZ, R17, P0 ;  /* 0x000000ffff157224 */ /* 0x000fc800000e0611 */
[----:B------:R-:W-:-:S04]  /*8630*/  IMAD.WIDE.U32 R6, R21, UR4, RZ ;  /* 0x0000000415067c25 */ /* 0x000fc8000f8e00ff */
[----:B------:R-:W-:-:S04]  /*8640*/  IMAD.WIDE.U32 R6, P0, R5, UR5, R6 ;  /* 0x0000000505067c25 */ /* 0x000fc8000f800006 */
[----:B------:R-:W-:-:S04]  /*8650*/  IMAD.WIDE.U32 R4, R5, UR4, RZ ;  /* 0x0000000405047c25 */ /* 0x000fc8000f8e00ff */
[----:B------:R-:W-:Y:S01]  /*8660*/  IMAD.MOV.U32 R4, RZ, RZ, R7 ;  /* 0x000000ffff047224 */ /* 0x000fe200078e0007 */
[----:B------:R-:W-:Y:S01]  /*8670*/  IADD3 RZ, P1, R5, R6, RZ ;  /* 0x0000000605ff7210 */ /* 0x000fe20007f3e0ff */
[----:B------:R-:W-:-:S04]  /*8680*/  IMAD.X R5, RZ, RZ, RZ, P0 ;  /* 0x000000ffff057224 */ /* 0x000fc800000e06ff */
[----:B------:R-:W-:-:S08]  /*8690*/  IMAD.WIDE.U32.X R4, R21, UR5, R4, P1 ;  /* 0x0000000515047c25 */ /* 0x000fd000088e0404 */
.L_x_175:
[--C-:B------:R-:W-:Y:S01]  /*86a0*/  SHF.R.U64 R14, R4, UR7, R5.reuse ;  /* 0x00000007040e7c19 */ /* 0x100fe20008001205 */
[----:B------:R-:W-:Y:S01]  /*86b0*/  FMUL R22, R22, UR8 ;  /* 0x0000000816167c20 */ /* 0x000fe20008400000 */
[----:B------:R-:W-:Y:S01]  /*86c0*/  SHF.R.U32.HI R4, RZ, UR7, R5 ;  /* 0x00000007ff047c19 */ /* 0x000fe20008011605 */
[----:B------:R-:W0:Y:S01]  /*86d0*/  LDC R6, c[0x0][0x144] ;  /* 0x00005100ff067b82 */ /* 0x000e220000000800 */
[----:B------:R-:W-:Y:S01]  /*86e0*/  IADD3 R5, P0, RZ, -R14, RZ ;  /* 0x8000000eff057210 */ /* 0x000fe20007f1e0ff */
[----:B------:R-:W-:Y:S01]  /*86f0*/  ULDC UR6, c[0x0][0x154] ;  /* 0x0000550000067ab9 */ /* 0x000fe20000000800 */
[----:B-1----:R-:W-:Y:S01]  /*8700*/  I2FP.F32.U32 R7, R20 ;  /* 0x0000001400077245 */ /* 0x002fe20000201000 */
[----:B------:R-:W1:Y:S01]  /*8710*/  F2I.U32.TRUNC.NTZ R22, R22 ;  /* 0x0000001600167305 */ /* 0x000e62000020f000 */
[----:B------:R-:W-:Y:S01]  /*8720*/  ULDC.64 UR4, c[0x0][0x620] ;  /* 0x0001880000047ab9 */ /* 0x000fe20000000a00 */
[----:B------:R-:W-:Y:S01]  /*8730*/  IMAD.X R4, RZ, RZ, ~R4, P0 ;  /* 0x000000ffff047224 */ /* 0x000fe200000e0e04 */
[----:B------:R-:W-:Y:S01]  /*8740*/  ISETP.NE.AND P2, PT, R2, 0x1, PT ;  /* 0x000000010200780c */ /* 0x000fe20003f45270 */
[----:B------:R-:W-:Y:S01]  /*8750*/  FMUL R23, R7, UR6 ;  /* 0x0000000607177c20 */ /* 0x000fe20008400000 */
[----:B------:R-:W2:Y:S01]  /*8760*/  LDC R25, c[0x0][0x148] ;  /* 0x00005200ff197b82 */ /* 0x000ea20000000800 */
[----:B------:R-:W-:Y:S01]  /*8770*/  IMAD R4, R4, UR4, RZ ;  /* 0x0000000404047c24 */ /* 0x000fe2000f8e02ff */
[----:B------:R-:W-:-:S02]  /*8780*/  ULDC.64 UR6, c[0x0][0x640] ;  /* 0x0001900000067ab9 */ /* 0x000fc40000000a00 */
[----:B------:R-:W-:Y:S01]  /*8790*/  ISETP.NE.U32.AND P0, PT, RZ, UR6, PT ;  /* 0x00000006ff007c0c */ /* 0x000fe2000bf05070 */
[----:B------:R-:W3:Y:S01]  /*87a0*/  F2I.U32.TRUNC.NTZ R23, R23 ;  /* 0x0000001700177305 */ /* 0x000ee2000020f000 */
[C---:B------:R-:W-:Y:S02]  /*87b0*/  IMAD R7, R5.reuse, UR5, R4 ;  /* 0x0000000505077c24 */ /* 0x040fe4000f8e0204 */
[----:B------:R-:W-:Y:S01]  /*87c0*/  IMAD.WIDE.U32 R4, R5, UR4, R16 ;  /* 0x0000000405047c25 */ /* 0x000fe2000f8e0010 */
[----:B------:R-:W-:Y:S01]  /*87d0*/  ULDC UR4, c[0x0][0x618] ;  /* 0x0001860000047ab9 */ /* 0x000fe20000000800 */
[----:B------:R-:W-:Y:S02]  /*87e0*/  ISETP.NE.AND.EX P0, PT, RZ, UR7, PT, P0 ;  /* 0x00000007ff007c0c */ /* 0x000fe4000bf05300 */
[----:B------:R-:W-:Y:S02]  /*87f0*/  IMAD.IADD R5, R5, 0x1, R7 ;  /* 0x0000000105057824 */ /* 0x000fe400078e0207 */
[----:B-1----:R-:W-:-:S03]  /*8800*/  IMAD.MOV R22, RZ, RZ, -R22 ;  /* 0x000000ffff167224 */ /* 0x002fc600078e0a16 */
[----:B------:R-:W-:Y:S01]  /*8810*/  SHF.R.U64 R21, R4, UR4, R5 ;  /* 0x0000000404157c19 */ /* 0x000fe20008001205 */
[----:B0-----:R-:W-:Y:S01]  /*8820*/  IMAD R15, R6, R22, R15 ;  /* 0x00000016060f7224 */ /* 0x001fe200078e020f */
[----:B------:R-:W-:Y:S01]  /*8830*/  SHF.R.U32.HI R4, RZ, UR4, R5 ;  /* 0x00000004ff047c19 */ /* 0x000fe20008011605 */
[----:B------:R-:W-:Y:S01]  /*8840*/  ULDC UR4, c[0x0][0x608] ;  /* 0x0001820000047ab9 */ /* 0x000fe20000000800 */
[----:B---3--:R-:W-:Y:S02]  /*8850*/  IMAD.MOV R6, RZ, RZ, -R23 ;  /* 0x000000ffff067224 */ /* 0x008fe400078e0a17 */
[--C-:B------:R-:W-:Y:S02]  /*8860*/  SHF.R.U64 R22, R21, UR4, R4.reuse ;  /* 0x0000000415167c19 */ /* 0x100fe40008001204 */
[----:B------:R-:W-:Y:S01]  /*8870*/  SHF.R.U32.HI R5, RZ, UR4, R4 ;  /* 0x00000004ff057c19 */ /* 0x000fe20008011604 */
[----:B------:R-:W-:Y:S01]  /*8880*/  ULDC UR4, c[0x0][0x658] ;  /* 0x0001960000047ab9 */ /* 0x000fe20000000800 */
[----:B--2---:R-:W-:-:S02]  /*8890*/  @P2 IMAD R15, R25, R6, R20 ;  /* 0x00000006190f2224 */ /* 0x004fc400078e0214 */
[--C-:B------:R-:W-:Y:S02]  /*88a0*/  SHF.R.U64 R20, R22, UR4, R5.reuse ;  /* 0x0000000416147c19 */ /* 0x100fe40008001205 */
[----:B------:R-:W-:-:S03]  /*88b0*/  SHF.R.U32.HI R23, RZ, UR4, R5 ;  /* 0x00000004ff177c19 */ /* 0x000fc60008011605 */
[----:B------:R-:W-:Y:S02]  /*88c0*/  IMAD.MOV.U32 R6, RZ, RZ, R20 ;  /* 0x000000ffff067224 */ /* 0x000fe400078e0014 */
[----:B------:R-:W-:Y:S01]  /*88d0*/  IMAD.MOV.U32 R5, RZ, RZ, R23 ;  /* 0x000000ffff057224 */ /* 0x000fe200078e0017 */
[----:B------:R-:W-:Y:S06]  /*88e0*/  @!P0 BRA `(.L_x_176) ;  /* 0x00000000002c8947 */ /* 0x000fec0003800000 */
        /* <DEDUP_REMOVED lines=9> */
[----:B------:R-:W-:-:S04]  /*8980*/  IMAD.WIDE.U32.X R4, R23, UR7, R4, P1 ;  /* 0x0000000717047c25 */ /* 0x000fc800088e0404 */
[----:B------:R-:W-:-:S07]  /*8990*/  IMAD.MOV.U32 R6, RZ, RZ, R4 ;  /* 0x000000ffff067224 */ /* 0x000fce00078e0004 */
.L_x_176:
[----:B------:R-:W-:Y:S01]  /*89a0*/  ULDC UR4, c[0x0][0x648] ;  /* 0x0001920000047ab9 */ /* 0x000fe20000000800 */
[----:B------:R-:W-:Y:S01]  /*89b0*/  LOP3.LUT R4, R22, UR17, RZ, 0xc0, !PT ;  /* 0x0000001116047c12 */ /* 0x000fe2000f8ec0ff */
[----:B------:R-:W-:Y:S01]  /*89c0*/  ULDC UR5, c[0x0][0x610] ;  /* 0x0001840000057ab9 */ /* 0x000fe20000000800 */
[----:B------:R-:W-:Y:S01]  /*89d0*/  SHF.R.U64 R5, R6, UR4, R5 ;  /* 0x0000000406057c19 */ /* 0x000fe20008001205 */
[----:B------:R-:W-:Y:S01]  /*89e0*/  ULDC UR4, c[0x0][0x638] ;  /* 0x00018e0000047ab9 */ /* 0x000fe20000000800 */
[----:B------:R-:W-:-:S03]  /*89f0*/  LOP3.LUT R21, R21, UR16, RZ, 0xc0, !PT ;  /* 0x0000001015157c12 */ /* 0x000fc6000f8ec0ff */
[----:B------:R-:W-:Y:S02]  /*8a00*/  IMAD.MOV R7, RZ, RZ, -R5 ;  /* 0x000000ffff077224 */ /* 0x000fe400078e0a05 */
[----:B------:R-:W-:Y:S02]  /*8a10*/  IMAD R4, R5, UR18, R4 ;  /* 0x0000001205047c24 */ /* 0x000fe4000f8e0204 */
[----:B------:R-:W-:Y:S01]  /*8a20*/  IMAD R20, R7, UR4, R20 ;  /* 0x0000000407147c24 */ /* 0x000fe2000f8e0214 */
[----:B------:R-:W-:Y:S01]  /*8a30*/  ULDC UR4, c[0x0][0x600] ;  /* 0x0001800000047ab9 */ /* 0x000fe20000000800 */
[----:B------:R-:W-:Y:S02]  /*8a40*/  IMAD R15, R4, UR5, R15 ;  /* 0x00000005040f7c24 */ /* 0x000fe4000f8e020f */
[----:B------:R-:W-:Y:S02]  /*8a50*/  IMAD R6, R20, UR4, R21 ;  /* 0x0000000414067c24 */ /* 0x000fe4000f8e0215 */
[----:B------:R-:W-:-:S03]  /*8a60*/  IMAD.MOV.U32 R4, RZ, RZ, 0x1 ;  /* 0x00000001ff047424 */ /* 0x000fc600078e00ff */
[----:B------:R-:W-:Y:S02]  /*8a70*/  SEL R20, R6, R15, !P2 ;  /* 0x0000000f06147207 */ /* 0x000fe40005000000 */
[----:B------:R-:W-:Y:S01]  /*8a80*/  SEL R21, R15, R6, !P2 ;  /* 0x000000060f157207 */ /* 0x000fe20005000000 */
[----:B------:R-:W-:-:S07]  /*8a90*/  IMAD.MOV.U32 R6, RZ, RZ, R14 ;  /* 0x000000ffff067224 */ /* 0x000fce00078e000e */
.L_x_174:
[----:B------:R-:W-:Y:S05]  /*8aa0*/  BSYNC B1 ;  /* 0x0000000000017941 */ /* 0x000fea0003800000 */
.L_x_173:
[----:B------:R-:W-:-:S13]  /*8ab0*/  LOP3.LUT P0, RZ, R4, 0xff, RZ, 0xc0, !PT ;  /* 0x000000ff04ff7812 */ /* 0x000fda000780c0ff */
[----:B------:R-:W-:Y:S05]  /*8ac0*/  @P0 BRA `(.L_x_177) ;  /* 0xfffffff400400947 */ /* 0x000fea000383ffff */
[----:B------:R-:W-:Y:S05]  /*8ad0*/  BSYNC B0 ;  /* 0x0000000000007941 */ /* 0x000fea0003800000 */
.L_x_166:
[----:B------:R-:W-:-:S03]  /*8ae0*/  UMOV UR4, 0xffffffff ;  /* 0xffffffff00047882 */ /* 0x000fc60000000000 */
[----:B------:R-:W-:Y:S05]  /*8af0*/  BRA.DIV UR4, `(.L_x_178) ;  /* 0x0000000604387947 */ /* 0x000fea000b800000 */
[----:B------:R-:W-:-:S13]  /*8b00*/  ELECT P6, URZ, PT ;  /* 0x00000000003f782f */ /* 0x000fda00038c0000 */
.L_x_193:
[----:B------:R-:W-:Y:S04]  /*8b10*/  BSSY B0, `(.L_x_179) ;  /* 0x0000034000007945 */ /* 0x000fe80003800000 */
[----:B------:R-:W-:Y:S05]  /*8b20*/  @!P6 BRA `(.L_x_180) ;  /* 0x0000000000c8e947 */ /* 0x000fea0003800000 */
[----:B------:R-:W-:-:S04]  /*8b30*/  LOP3.LUT R19, R19, 0x2, RZ, 0xfc, !PT ;  /* 0x0000000213137812 */ /* 0x000fc800078efcff */
[----:B------:R-:W-:-:S13]  /*8b40*/  ISETP.NE.AND P0, PT, R19, 0x3, PT ;  /* 0x000000031300780c */ /* 0x000fda0003f05270 */
[----:B------:R-:W-:Y:S05]  /*8b50*/  @!P0 BRA `(.L_x_181) ;  /* 0x0000000000048947 */ /* 0x000fea0003800000 */
[----:B------:R-:W-:Y:S01]  /*8b60*/  BPT.TRAP 0x1 ;  /* 0x000000040000795c */ /* 0x000fe20000300000 */
.L_x_181:
[----:B------:R-:W0:Y:S01]  /*8b70*/  S2R R5, SR_CgaCtaId ;  /* 0x0000000000057919 */ /* 0x000e220000008800 */
[----:B------:R-:W-:Y:S02]  /*8b80*/  MOV R2, 0x400 ;  /* 0x0000040000027802 */ /* 0x000fe40000000f00 */
[----:B------:R-:W-:Y:S02]  /*8b90*/  SHF.L.U32 R4, R0, 0x1f, RZ ;  /* 0x0000001f00047819 */ /* 0x000fe400000006ff */
[----:B0-----:R-:W-:-:S05]  /*8ba0*/  LEA R2, R5, R2, 0x18 ;  /* 0x0000000205027211 */ /* 0x001fca00078ec0ff */
[----:B------:R-:W-:-:S04]  /*8bb0*/  VIADD R2, R2, 0x28 ;  /* 0x0000002802027836 */ /* 0x000fc80000000000 */
[C---:B------:R-:W-:Y:S02]  /*8bc0*/  IMAD R7, R3.reuse, 0x8, R2 ;  /* 0x0000000803077824 */ /* 0x040fe400078e0202 */
[----:B------:R-:W-:Y:S02]  /*8bd0*/  VIADD R3, R3, 0x1 ;  /* 0x0000000103037836 */ /* 0x000fe40000000000 */
[----:B------:R-:W0:Y:S03]  /*8be0*/  SYNCS.PHASECHK.TRANS64.TRYWAIT P0, [R7+URZ], R4 ;  /* 0x00000004070075a7 */ /* 0x000e26000800017f */
[----:B------:R-:W-:-:S04]  /*8bf0*/  ISETP.NE.AND P1, PT, R3, 0x5, PT ;  /* 0x000000050300780c */ /* 0x000fc80003f25270 */
[----:B------:R-:W-:Y:S02]  /*8c00*/  SEL R5, RZ, 0x1, P1 ;  /* 0x00000001ff057807 */ /* 0x000fe40000800000 */
[----:B------:R-:W-:Y:S02]  /*8c10*/  SEL R3, R3, RZ, P1 ;  /* 0x000000ff03037207 */ /* 0x000fe40000800000 */
[----:B------:R-:W-:-:S03]  /*8c20*/  LOP3.LUT R6, R0, R5, RZ, 0x3c, !PT ;  /* 0x0000000500067212 */ /* 0x000fc600078e3cff */
[----:B------:R-:W-:Y:S01]  /*8c30*/  IMAD R8, R3, 0x8, R2 ;  /* 0x0000000803087824 */ /* 0x000fe200078e0202 */
[----:B------:R-:W-:Y:S01]  /*8c40*/  SHF.L.U32 R5, R6, 0x1f, RZ ;  /* 0x0000001f06057819 */ /* 0x000fe200000006ff */
[----:B0-----:R-:W-:Y:S06]  /*8c50*/  @!P0 BRA `(.L_x_182) ;  /* 0x0000000400008947 */ /* 0x001fec0003800000 */
.L_x_194:
[----:B------:R-:W1:Y:S01]  /*8c60*/  SYNCS.PHASECHK.TRANS64.TRYWAIT P0, [R8+URZ], R5 ;  /* 0x00000005080075a7 */ /* 0x000e62000800017f */
[----:B------:R-:W-:-:S05]  /*8c70*/  VIADD R0, R3, 0x1 ;  /* 0x0000000103007836 */ /* 0x000fca0000000000 */
[----:B------:R-:W-:-:S04]  /*8c80*/  ISETP.NE.AND P1, PT, R0, 0x5, PT ;  /* 0x000000050000780c */ /* 0x000fc80003f25270 */
[----:B------:R-:W-:Y:S02]  /*8c90*/  SEL R3, RZ, 0x1, P1 ;  /* 0x00000001ff037807 */ /* 0x000fe40000800000 */
[----:B0-----:R-:W-:Y:S02]  /*8ca0*/  SEL R7, R0, RZ, P1 ;  /* 0x000000ff00077207 */ /* 0x001fe40000800000 */
[----:B------:R-:W-:-:S03]  /*8cb0*/  LOP3.LUT R6, R6, R3, RZ, 0x3c, !PT ;  /* 0x0000000306067212 */ /* 0x000fc600078e3cff */
[----:B------:R-:W-:Y:S01]  /*8cc0*/  IMAD R9, R7, 0x8, R2 ;  /* 0x0000000807097824 */ /* 0x000fe200078e0202 */
[----:B------:R-:W-:Y:S01]  /*8cd0*/  SHF.L.U32 R4, R6, 0x1f, RZ ;  /* 0x0000001f06047819 */ /* 0x000fe200000006ff */
[----:B-1----:R-:W-:Y:S06]  /*8ce0*/  @!P0 BRA `(.L_x_183) ;  /* 0x0000000000f08947 */ /* 0x002fec0003800000 */
.L_x_195:
[----:B------:R-:W1:Y:S01]  /*8cf0*/  SYNCS.PHASECHK.TRANS64.TRYWAIT P0, [R9+URZ], R4 ;  /* 0x00000004090075a7 */ /* 0x000e62000800017f */
[----:B------:R-:W-:-:S05]  /*8d00*/  VIADD R0, R7, 0x1 ;  /* 0x0000000107007836 */ /* 0x000fca0000000000 */
[----:B------:R-:W-:-:S04]  /*8d10*/  ISETP.NE.AND P1, PT, R0, 0x5, PT ;  /* 0x000000050000780c */ /* 0x000fc80003f25270 */
[----:B------:R-:W-:Y:S02]  /*8d20*/  SEL R3, RZ, 0x1, P1 ;  /* 0x00000001ff037807 */ /* 0x000fe40000800000 */
[----:B------:R-:W-:Y:S02]  /*8d30*/  SEL R7, R0, RZ, P1 ;  /* 0x000000ff00077207 */ /* 0x000fe40000800000 */
[----:B------:R-:W-:-:S03]  /*8d40*/  LOP3.LUT R11, R6, R3, RZ, 0x3c, !PT ;  /* 0x00000003060b7212 */ /* 0x000fc600078e3cff */
[----:B------:R-:W-:Y:S01]  /*8d50*/  IMAD R6, R7, 0x8, R2 ;  /* 0x0000000807067824 */ /* 0x000fe200078e0202 */
[----:B0-----:R-:W-:Y:S01]  /*8d60*/  SHF.L.U32 R5, R11, 0x1f, RZ ;  /* 0x0000001f0b057819 */ /* 0x001fe200000006ff */
[----:B-1----:R-:W-:Y:S06]  /*8d70*/  @!P0 BRA `(.L_x_184) ;  /* 0x0000000000e08947 */ /* 0x002fec0003800000 */
.L_x_196:
[----:B------:R-:W1:Y:S01]  /*8d80*/  SYNCS.PHASECHK.TRANS64.TRYWAIT P0, [R6+URZ], R5 ;  /* 0x00000005060075a7 */ /* 0x000e62000800017f */
[----:B------:R-:W-:-:S05]  /*8d90*/  VIADD R0, R7, 0x1 ;  /* 0x0000000107007836 */ /* 0x000fca0000000000 */
[----:B------:R-:W-:-:S04]  /*8da0*/  ISETP.NE.AND P1, PT, R0, 0x5, PT ;  /* 0x000000050000780c */ /* 0x000fc80003f25270 */
[----:B0-----:R-:W-:Y:S02]  /*8db0*/  SEL R4, RZ, 0x1, P1 ;  /* 0x00000001ff047807 */ /* 0x001fe40000800000 */
[----:B------:R-:W-:Y:S02]  /*8dc0*/  SEL R3, R0, RZ, P1 ;  /* 0x000000ff00037207 */ /* 0x000fe40000800000 */
[----:B------:R-:W-:Y:S01]  /*8dd0*/  LOP3.LUT R0, R11, R4, RZ, 0x3c, !PT ;  /* 0x000000040b007212 */ /* 0x000fe200078e3cff */
[----:B-1----:R-:W-:Y:S06]  /*8de0*/  @!P0 BRA `(.L_x_185) ;  /* 0x0000000000d88947 */ /* 0x002fec0003800000 */
.L_x_197:
[----:B------:R-:W-:Y:S01]  /*8df0*/  IMAD R3, R3, 0x8, R2 ;  /* 0x0000000803037824 */ /* 0x000fe200078e0202 */
[----:B------:R-:W-:-:S07]  /*8e00*/  SHF.L.U32 R0, R0, 0x1f, RZ ;  /* 0x0000001f00007819 */ /* 0x000fce00000006ff */
.L_x_186:
[----:B-1----:R1:W2:Y:S02]  /*8e10*/  SYNCS.PHASECHK.TRANS64.TRYWAIT P0, [R3+URZ], R0 ;  /* 0x00000000030075a7 */ /* 0x0022a4000800017f */
[----:B--2---:R-:W-:Y:S05]  /*8e20*/  @!P0 NANOSLEEP.SYNCS 0x989680 ;  /* 0x009896800000895d */ /* 0x004fea0003900000 */
[----:B------:R-:W2:Y:S02]  /*8e30*/  @!P0 SYNCS.PHASECHK.TRANS64 P0, [R3+URZ], R0 ;  /* 0x00000000030085a7 */ /* 0x000ea4000800007f */
[----:B--2---:R-:W-:Y:S05]  /*8e40*/  @!P0 BRA `(.L_x_186) ;  /* 0xfffffffc00f08947 */ /* 0x004fea000383ffff */
.L_x_180:
[----:B------:R-:W-:Y:S05]  /*8e50*/  BSYNC B0 ;  /* 0x0000000000007941 */ /* 0x000fea0003800000 */
.L_x_179:
[----:B------:R-:W-:Y:S05]  /*8e60*/  EXIT ;  /* 0x000000000000794d */ /* 0x000fea0003800000 */
.L_x_21:
[----:B----4-:R4:W0:Y:S02]  /*8e70*/  SYNCS.PHASECHK.TRANS64.TRYWAIT P1, [R3+URZ], R0 ;  /* 0x00000000030075a7 */ /* 0x010824000802017f */
[----:B0-----:R-:W-:Y:S05]  /*8e80*/  @!P1 NANOSLEEP.SYNCS 0x989680 ;  /* 0x009896800000995d */ /* 0x001fea0003900000 */
[----:B------:R-:W0:Y:S02]  /*8e90*/  @!P1 SYNCS.PHASECHK.TRANS64 P1, [R3+URZ], R0 ;  /* 0x00000000030095a7 */ /* 0x000e24000802007f */
[----:B0-----:R-:W-:Y:S05]  /*8ea0*/  @!P1 BRA `(.L_x_21) ;  /* 0xfffffffc00f09947 */ /* 0x001fea000383ffff */
[----:B------:R-:W-:Y:S05]  /*8eb0*/  BRA `(.L_x_20) ;  /* 0xffffff8400a07947 */ /* 0x000fea000383ffff */
.L_x_26:
[----:B-1----:R1:W3:Y:S02]  /*8ec0*/  SYNCS.PHASECHK.TRANS64.TRYWAIT P1, [R5+URZ], R4 ;  /* 0x00000004050075a7 */ /* 0x0022e4000802017f */
[----:B---3--:R-:W-:Y:S05]  /*8ed0*/  @!P1 NANOSLEEP.SYNCS 0x989680 ;  /* 0x009896800000995d */ /* 0x008fea0003900000 */
[----:B------:R-:W3:Y:S02]  /*8ee0*/  @!P1 SYNCS.PHASECHK.TRANS64 P1, [R5+URZ], R4 ;  /* 0x00000004050095a7 */ /* 0x000ee4000802007f */
[----:B---3--:R-:W-:Y:S05]  /*8ef0*/  @!P1 BRA `(.L_x_26) ;  /* 0xfffffffc00f09947 */ /* 0x008fea000383ffff */
[----:B------:R-:W-:Y:S05]  /*8f00*/  BRA `(.L_x_25) ;  /* 0xffffff8800f07947 */ /* 0x000fea000383ffff */
.L_x_167:
[----:B------:R-:W-:Y:S01]  /*8f10*/  BSSY B1, `(.L_x_187) ;  /* 0x0000006000017945 */ /* 0x000fe20003800000 */
[----:B------:R-:W-:-:S07]  /*8f20*/  IMAD.MOV.U32 R15, RZ, RZ, -0x1 ;  /* 0xffffffffff0f7424 */ /* 0x000fce00078e00ff */
[----:B------:R-:W-:Y:S05]  /*8f30*/  WARPSYNC.COLLECTIVE R15, `(.L_x_188) ;  /* 0x000000000f0c7348 */ /* 0x000fea0003c00000 */
[----:B------:R-:W-:Y:S02]  /*8f40*/  ELECT P6, UR62, PT ;  /* 0x00000000003e782f */ /* 0x000fe400038c0000 */
[----:B------:R-:W-:Y:S01]  /*8f50*/  MOV R14, UR62 ;  /* 0x0000003e000e7c02 */ /* 0x000fe20008000f00 */
[----:B------:R-:W-:Y:S10]  /*8f60*/  ENDCOLLECTIVE ;  /* 0x000000000000791b */ /* 0x000ff40003800000 */
.L_x_188:
[----:B------:R-:W-:Y:S05]  /*8f70*/  BSYNC B1 ;  /* 0x0000000000017941 */ /* 0x000fea0003800000 */
.L_x_187:
[----:B------:R-:W-:Y:S05]  /*8f80*/  BRA `(.L_x_189) ;  /* 0xfffffff0001c7947 */ /* 0x000fea000383ffff */
.L_x_170:
[----:B-1----:R1:W2:Y:S02]  /*8f90*/  SYNCS.PHASECHK.TRANS64.TRYWAIT P0, [R23+URZ+0x28], R14 ;  /* 0x0000280e170075a7 */ /* 0x0022a4000800017f */
[----:B--2---:R-:W-:Y:S05]  /*8fa0*/  @!P0 NANOSLEEP.SYNCS 0x989680 ;  /* 0x009896800000895d */ /* 0x004fea0003900000 */
[----:B------:R-:W2:Y:S02]  /*8fb0*/  @!P0 SYNCS.PHASECHK.TRANS64 P0, [R23+URZ+0x28], R14 ;  /* 0x0000280e170085a7 */ /* 0x000ea4000800007f */
[----:B--2---:R-:W-:Y:S05]  /*8fc0*/  @!P0 BRA `(.L_x_170) ;  /* 0xfffffffc00f08947 */ /* 0x004fea000383ffff */
[----:B------:R-:W-:Y:S05]  /*8fd0*/  BRA `(.L_x_190) ;  /* 0xfffffff000547947 */ /* 0x000fea000383ffff */
.L_x_178:
[----:B------:R-:W-:Y:S01]  /*8fe0*/  BSSY B0, `(.L_x_191) ;  /* 0x0000006000007945 */ /* 0x000fe20003800000 */
[----:B------:R-:W-:-:S07]  /*8ff0*/  IMAD.MOV.U32 R15, RZ, RZ, -0x1 ;  /* 0xffffffffff0f7424 */ /* 0x000fce00078e00ff */
[----:B------:R-:W-:Y:S05]  /*9000*/  WARPSYNC.COLLECTIVE R15, `(.L_x_192) ;  /* 0x000000000f0c7348 */ /* 0x000fea0003c00000 */
[----:B------:R-:W-:Y:S02]  /*9010*/  ELECT P6, UR62, PT ;  /* 0x00000000003e782f */ /* 0x000fe400038c0000 */
[----:B------:R-:W-:Y:S01]  /*9020*/  MOV R14, UR62 ;  /* 0x0000003e000e7c02 */ /* 0x000fe20008000f00 */
[----:B------:R-:W-:Y:S10]  /*9030*/  ENDCOLLECTIVE ;  /* 0x000000000000791b */ /* 0x000ff40003800000 */
.L_x_192:
[----:B------:R-:W-:Y:S05]  /*9040*/  BSYNC B0 ;  /* 0x0000000000007941 */ /* 0x000fea0003800000 */
.L_x_191:
[----:B------:R-:W-:Y:S05]  /*9050*/  BRA `(.L_x_193) ;  /* 0xfffffff800ac7947 */ /* 0x000fea000383ffff */
.L_x_182:
[----:B0-----:R0:W1:Y:S02]  /*9060*/  SYNCS.PHASECHK.TRANS64.TRYWAIT P0, [R7+URZ], R4 ;  /* 0x00000004070075a7 */ /* 0x001064000800017f */
[----:B-1----:R-:W-:Y:S05]  /*9070*/  @!P0 NANOSLEEP.SYNCS 0x989680 ;  /* 0x009896800000895d */ /* 0x002fea0003900000 */
[----:B------:R-:W1:Y:S02]  /*9080*/  @!P0 SYNCS.PHASECHK.TRANS64 P0, [R7+URZ], R4 ;  /* 0x00000004070085a7 */ /* 0x000e64000800007f */
[----:B-1----:R-:W-:Y:S05]  /*9090*/  @!P0 BRA `(.L_x_182) ;  /* 0xfffffffc00f08947 */ /* 0x002fea000383ffff */
[----:B------:R-:W-:Y:S05]  /*90a0*/  BRA `(.L_x_194) ;  /* 0xfffffff800ec7947 */ /* 0x000fea000383ffff */
.L_x_183:
[----:B0-----:R0:W1:Y:S02]  /*90b0*/  SYNCS.PHASECHK.TRANS64.TRYWAIT P0, [R8+URZ], R5 ;  /* 0x00000005080075a7 */ /* 0x001064000800017f */
[----:B-1----:R-:W-:Y:S05]  /*90c0*/  @!P0 NANOSLEEP.SYNCS 0x989680 ;  /* 0x009896800000895d */ /* 0x002fea0003900000 */
[----:B------:R-:W1:Y:S02]  /*90d0*/  @!P0 SYNCS.PHASECHK.TRANS64 P0, [R8+URZ], R5 ;  /* 0x00000005080085a7 */ /* 0x000e64000800007f */
[----:B-1----:R-:W-:Y:S05]  /*90e0*/  @!P0 BRA `(.L_x_183) ;  /* 0xfffffffc00f08947 */ /* 0x002fea000383ffff */
[----:B------:R-:W-:Y:S05]  /*90f0*/  BRA `(.L_x_195) ;  /* 0xfffffff800fc7947 */ /* 0x000fea000383ffff */
.L_x_184:
[----:B0-----:R0:W1:Y:S02]  /*9100*/  SYNCS.PHASECHK.TRANS64.TRYWAIT P0, [R9+URZ], R4 ;  /* 0x00000004090075a7 */ /* 0x001064000800017f */
[----:B-1----:R-:W-:Y:S05]  /*9110*/  @!P0 NANOSLEEP.SYNCS 0x989680 ;  /* 0x009896800000895d */ /* 0x002fea0003900000 */
[----:B------:R-:W1:Y:S02]  /*9120*/  @!P0 SYNCS.PHASECHK.TRANS64 P0, [R9+URZ], R4 ;  /* 0x00000004090085a7 */ /* 0x000e64000800007f */
[----:B-1----:R-:W-:Y:S05]  /*9130*/  @!P0 BRA `(.L_x_184) ;  /* 0xfffffffc00f08947 */ /* 0x002fea000383ffff */
[----:B------:R-:W-:Y:S05]  /*9140*/  BRA `(.L_x_196) ;  /* 0xfffffffc000c7947 */ /* 0x000fea000383ffff */
.L_x_185:
[----:B0-----:R0:W1:Y:S02]  /*9150*/  SYNCS.PHASECHK.TRANS64.TRYWAIT P0, [R6+URZ], R5 ;  /* 0x00000005060075a7 */ /* 0x001064000800017f */
[----:B-1----:R-:W-:Y:S05]  /*9160*/  @!P0 NANOSLEEP.SYNCS 0x989680 ;  /* 0x009896800000895d */ /* 0x002fea0003900000 */
[----:B------:R-:W1:Y:S02]  /*9170*/  @!P0 SYNCS.PHASECHK.TRANS64 P0, [R6+URZ], R5 ;  /* 0x00000005060085a7 */ /* 0x000e64000800007f */
[----:B-1----:R-:W-:Y:S05]  /*9180*/  @!P0 BRA `(.L_x_185) ;  /* 0xfffffffc00f08947 */ /* 0x002fea000383ffff */
[----:B------:R-:W-:Y:S05]  /*9190*/  BRA `(.L_x_197) ;  /* 0xfffffffc00147947 */ /* 0x000fea000383ffff */
.L_x_198:
[----:B------:R-:W-:-:S00]  /*91a0*/  BRA `(.L_x_198) ;  /* 0xfffffffc00fc7947 */ /* 0x000fc0000383ffff */
[----:B------:R-:W-:-:S00]  /*91b0*/  NOP ;  /* 0x0000000000007918 */ /* 0x000fc00000000000 */
        /* <DEDUP_REMOVED lines=12> */
.L_x_199:


//--------------------- .nv.global.init           --------------------------
	.section	.nv.global.init,"aw",@progbits
.nv.global.init:
	.type		$str$22,@object
	.size		$str$22,($str$23 - $str$22)
$str$22:
        /*0000*/ 	.byte	0x6b, 0x5f, 0x74, 0x69, 0x6c, 0x65, 0x5f, 0x63, 0x6f, 0x75, 0x6e, 0x74, 0x20, 0x3e, 0x3d, 0x20
        /*0010*/ 	.byte	0x31, 0x00
	.type		$str$23,@object
	.size		$str$23,(__unnamed_1 - $str$23)
$str$23:
        /*0012*/ 	.byte	0x2f, 0x74, 0x6d, 0x70, 0x2f, 0x63, 0x75, 0x74, 0x6c, 0x61, 0x73, 0x73, 0x5f, 0x73, 0x77, 0x65
        /*0022*/ 	.byte	0x65, 0x70, 0x5f, 0x73, 0x72, 0x63, 0x2f, 0x69, 0x6e, 0x63, 0x6c, 0x75, 0x64, 0x65, 0x2f, 0x63
        /*0032*/ 	.byte	0x75, 0x74, 0x6c, 0x61, 0x73, 0x73, 0x2f, 0x67, 0x65, 0x6d, 0x6d, 0x2f, 0x63, 0x6f, 0x6c, 0x6c
        /*0042*/ 	.byte	0x65, 0x63, 0x74, 0x69, 0x76, 0x65, 0x2f, 0x73, 0x6d, 0x39, 0x30, 0x5f, 0x6d, 0x6d, 0x61, 0x5f
        /*0052*/ 	.byte	0x74, 0x6d, 0x61, 0x5f, 0x67, 0x6d, 0x6d, 0x61, 0x5f, 0x73, 0x73, 0x5f, 0x77, 0x61, 0x72, 0x70
        /*0062*/ 	.byte	0x73, 0x70, 0x65, 0x63, 0x69, 0x61, 0x6c, 0x69, 0x7a, 0x65, 0x64, 0x2e, 0x68, 0x70, 0x70, 0x00
	.type		__unnamed_1,@object
	.size		__unnamed_1,(.L_0 - __unnamed_1)
__unnamed_1:
        /*0072*/ 	.byte	0x76, 0x6f, 0x69, 0x64, 0x20, 0x63, 0x75, 0x74, 0x6c, 0x61, 0x73, 0x73, 0x3a, 0x3a, 0x67, 0x65
        /* <DEDUP_REMOVED lines=180> */
        /*0bc2*/ 	.byte	0x65, 0x3a, 0x3a, 0x69, 0x64, 0x65, 0x6e, 0x74, 0x69, 0x74, 0x79, 0x5d, 0x00
.L_0:


//--------------------- .nv.shared._ZN7cutlass13device_kernelINS_4gemm6kernel13GemmUniversalIN4cute5tupleIJiiiiEEENS1_10collective13CollectiveMmaINS1_34MainloopSm90TmaGmmaWarpSpecializedILi5ENS5_IJNS4_1CILi8EEENSA_ILi1EEESC_EEENS1_35KernelTmaWarpSpecializedCooperativeEEENS5_IJNSA_ILi256EEENSA_ILi64EEESH_EEENS_10bfloat16_tENS5_IJlSC_lEEESJ_SK_NS4_8TiledMMAINS4_8MMA_AtomIJNS4_4SM904GMMA27MMA_64x64x16_F32BF16BF16_SSILNSO_5MajorE0ELSQ_0ELNSO_7ScaleInE1ELSR_1EEEEEENS4_6LayoutINS5_IJNSA_ILi2EEESC_SC_EEENS5_IJSC_NSA_ILi0EEESX_EEEEENS5_IJNS4_10UnderscoreES10_S10_EEEEENS4_13SM90_TMA_LOADENS4_14ComposedLayoutINS4_7SwizzleILi3ELi4ELi3EEENS4_18smem_ptr_flag_bitsILi16EEENSU_INS5_IJSB_SH_EEENS5_IJSH_SC_EEEEEEEvNS4_8identityENS4_23SM90_TMA_LOAD_MULTICASTES1C_vS1D_EENS_8epilogue10collective6detail29Sm90TmaWarpSpecializedAdapterINS1H_15DefaultEpilogueISJ_SK_SK_NS1G_6thread17LinearCombinationISJ_Li1EffLNS1L_9ScaleType4KindE0ELNS_15FloatRoundStyleE2ESJ_EENS1_15EpilogueDefaultEEEEEvvEEEEvNT_6ParamsE --------------------------
	.section	.nv.shared._ZN7cutlass13device_kernelINS_4gemm6kernel13GemmUniversalIN4cute5tupleIJiiiiEEENS1_10collective13CollectiveMmaINS1_34MainloopSm90TmaGmmaWarpSpecializedILi5ENS5_IJNS4_1CILi8EEENSA_ILi1EEESC_EEENS1_35KernelTmaWarpSpecializedCooperativeEEENS5_IJNSA_ILi256EEENSA_ILi64EEESH_EEENS_10bfloat16_tENS5_IJlSC_lEEESJ_SK_NS4_8TiledMMAINS4_8MMA_AtomIJNS4_4SM904GMMA27MMA_64x64x16_F32BF16BF16_SSILNSO_5MajorE0ELSQ_0ELNSO_7ScaleInE1ELSR_1EEEEEENS4_6LayoutINS5_IJNSA_ILi2EEESC_SC_EEENS5_IJSC_NSA_ILi0EEESX_EEEEENS5_IJNS4_10UnderscoreES10_S10_EEEEENS4_13SM90_TMA_LOADENS4_14ComposedLayoutINS4_7SwizzleILi3ELi4ELi3EEENS4_18smem_ptr_flag_bitsILi16EEENSU_INS5_IJSB_SH_EEENS5_IJSH_SC_EEEEEEEvNS4_8identityENS4_23SM90_TMA_LOAD_MULTICASTES1C_vS1D_EENS_8epilogue10collective6detail29Sm90TmaWarpSpecializedAdapterINS1H_15DefaultEpilogueISJ_SK_SK_NS1G_6thread17LinearCombinationISJ_Li1EffLNS1L_9ScaleType4KindE0ELNS_15FloatRoundStyleE2ESJ_EENS1_15EpilogueDefaultEEEEEvvEEEEvNT_6ParamsE,"aw",@nobits
	.sectionflags	@""
	.align	16
	.zero		1024


//--------------------- .nv.shared.reserved.0     --------------------------
	.section	.nv.shared.reserved.0,"aw",@nobits
	.weak		__nv_reservedSMEM_offset_0_alias
	.size		__nv_reservedSMEM_offset_0_alias, 0, 0
	.other		__nv_reservedSMEM_offset_0_alias,@"STO_CUDA_RESERVED_SHARED STV_DEFAULT"
__nv_reservedSMEM_offset_0_alias:
	.zero		0


//--------------------- .nv.global                --------------------------
	.section	.nv.global,"aw",@nobits
.nv.global:
	.type		_ZN40_INTERNAL_b60f6e2a_4_k_cu_4e7ee1c4_206064cute1_E,@object
	.size		_ZN40_INTERNAL_b60f6e2a_4_k_cu_4e7ee1c4_206064cute1_E,(_ZN40_INTERNAL_b60f6e2a_4_k_cu_4e7ee1c4_206064cuda3std3__45__cpo6cbeginE - _ZN40_INTERNAL_b60f6e2a_4_k_cu_4e7ee1c4_206064cute1_E)
_ZN40_INTERNAL_b60f6e2a_4_k_cu_4e7ee1c4_206064cute1_E:
	.zero		1
	.type		_ZN40_INTERNAL_b60f6e2a_4_k_cu_4e7ee1c4_206064cuda3std3__45__cpo6cbeginE,@object
	.size		_ZN40_INTERNAL_b60f6e2a_4_k_cu_4e7ee1c4_206064cuda3std3__45__cpo6cbeginE,(_ZN40_INTERNAL_b60f6e2a_4_k_cu_4e7ee1c4_206064cuda3std3__48in_placeE - _ZN40_INTERNAL_b60f6e2a_4_k_cu_4e7ee1c4_206064cuda3std3__45__cpo6cbeginE)
_ZN40_INTERNAL_b60f6e2a_4_k_cu_4e7ee1c4_206064cuda3std3__45__cpo6cbeginE:
	.zero		1
	.type		_ZN40_INTERNAL_b60f6e2a_4_k_cu_4e7ee1c4_206064cuda3std3__48in_placeE,@object
	.size		_ZN40_INTERNAL_b60f6e2a_4_k_cu_4e7ee1c4_206064cuda3std3__48in_placeE,(_ZN40_INTERNAL_b60f6e2a_4_k_cu_4e7ee1c4_206064cuda3std6ranges3__45__cpo9iter_moveE - _ZN40_INTERNAL_b60f6e2a_4_k_cu_4e7ee1c4_206064cuda3std3__48in_placeE)
_ZN40_INTERNAL_b60f6e2a_4_k_cu_4e7ee1c4_206064cuda3std3__48in_placeE:
	.zero		1
	.type		_ZN40_INTERNAL_b60f6e2a_4_k_cu_4e7ee1c4_206064cuda3std6ranges3__45__cpo9iter_moveE,@object
	.size		_ZN40_INTERNAL_b60f6e2a_4_k_cu_4e7ee1c4_206064cuda3std6ranges3__45__cpo9iter_moveE,(_ZN40_INTERNAL_b60f6e2a_4_k_cu_4e7ee1c4_206064cuda3std3__45__cpo5beginE - _ZN40_INTERNAL_b60f6e2a_4_k_cu_4e7ee1c4_206064cuda3std6ranges3__45__cpo9iter_moveE)
_ZN40_INTERNAL_b60f6e2a_4_k_cu_4e7ee1c4_206064cuda3std6ranges3__45__cpo9iter_moveE:
	.zero		1
	.type		_ZN40_INTERNAL_b60f6e2a_4_k_cu_4e7ee1c4_206064cuda3std3__45__cpo5beginE,@object
	.size		_ZN40_INTERNAL_b60f6e2a_4_k_cu_4e7ee1c4_206064cuda3std3__45__cpo5beginE,(_ZN40_INTERNAL_b60f6e2a_4_k_cu_4e7ee1c4_206064cuda3std3__442_GLOBAL__N__b60f6e2a_4_k_cu_4e7ee1c4_206066ignoreE - _ZN40_INTERNAL_b60f6e2a_4_k_cu_4e7ee1c4_206064cuda3std3__45__cpo5beginE)
_ZN40_INTERNAL_b60f6e2a_4_k_cu_4e7ee1c4_206064cuda3std3__45__cpo5beginE:
	.zero		1
	.type		_ZN40_INTERNAL_b60f6e2a_4_k_cu_4e7ee1c4_206064cuda3std3__442_GLOBAL__N__b60f6e2a_4_k_cu_4e7ee1c4_206066ignoreE,@object
	.size		_ZN40_INTERNAL_b60f6e2a_4_k_cu_4e7ee1c4_206064cuda3std3__442_GLOBAL__N__b60f6e2a_4_k_cu_4e7ee1c4_206066ignoreE,(_ZN40_INTERNAL_b60f6e2a_4_k_cu_4e7ee1c4_206064cute7productE - _ZN40_INTERNAL_b60f6e2a_4_k_cu_4e7ee1c4_206064cuda3std3__442_GLOBAL__N__b60f6e2a_4_k_cu_4e7ee1c4_206066ignoreE)
_ZN40_INTERNAL_b60f6e2a_4_k_cu_4e7ee1c4_206064cuda3std3__442_GLOBAL__N__b60f6e2a_4_k_cu_4e7ee1c4_206066ignoreE:
	.zero		1
	.type		_ZN40_INTERNAL_b60f6e2a_4_k_cu_4e7ee1c4_206064cute7productE,@object
	.size		_ZN40_INTERNAL_b60f6e2a_4_k_cu_4e7ee1c4_206064cute7productE,(_ZN40_INTERNAL_b60f6e2a_4_k_cu_4e7ee1c4_206064cuda3std3__45__cpo3endE - _ZN40_INTERNAL_b60f6e2a_4_k_cu_4e7ee1c4_206064cute7productE)
_ZN40_INTERNAL_b60f6e2a_4_k_cu_4e7ee1c4_206064cute7productE:
	.zero		1
	.type		_ZN40_INTERNAL_b60f6e2a_4_k_cu_4e7ee1c4_206064cuda3std3__45__cpo3endE,@object
	.size		_ZN40_INTERNAL_b60f6e2a_4_k_cu_4e7ee1c4_206064cuda3std3__45__cpo3endE,(_ZN40_INTERNAL_b60f6e2a_4_k_cu_4e7ee1c4_206064cuda3std3__419piecewise_constructE - _ZN40_INTERNAL_b60f6e2a_4_k_cu_4e7ee1c4_206064cuda3std3__45__cpo3endE)
_ZN40_INTERNAL_b60f6e2a_4_k_cu_4e7ee1c4_206064cuda3std3__45__cpo3endE:
	.zero		1
	.type		_ZN40_INTERNAL_b60f6e2a_4_k_cu_4e7ee1c4_206064cuda3std3__419piecewise_constructE,@object
	.size		_ZN40_INTERNAL_b60f6e2a_4_k_cu_4e7ee1c4_206064cuda3std3__419piecewise_constructE,(_ZN40_INTERNAL_b60f6e2a_4_k_cu_4e7ee1c4_206064cuda3std3__45__cpo4cendE - _ZN40_INTERNAL_b60f6e2a_4_k_cu_4e7ee1c4_206064cuda3std3__419piecewise_constructE)
_ZN40_INTERNAL_b60f6e2a_4_k_cu_4e7ee1c4_206064cuda3std3__419piecewise_constructE:
	.zero		1
	.type		_ZN40_INTERNAL_b60f6e2a_4_k_cu_4e7ee1c4_206064cuda3std3__45__cpo4cendE,@object
	.size		_ZN40_INTERNAL_b60f6e2a_4_k_cu_4e7ee1c4_206064cuda3std3__45__cpo4cendE,(_ZN40_INTERNAL_b60f6e2a_4_k_cu_4e7ee1c4_206064cuda3std6ranges3__45__cpo4swapE - _ZN40_INTERNAL_b60f6e2a_4_k_cu_4e7ee1c4_206064cuda3std3__45__cpo4cendE)
_ZN40_INTERNAL_b60f6e2a_4_k_cu_4e7ee1c4_206064cuda3std3__45__cpo4cendE:
	.zero		1
	.type		_ZN40_INTERNAL_b60f6e2a_4_k_cu_4e7ee1c4_206064cuda3std6ranges3__45__cpo4swapE,@object
	.size		_ZN40_INTERNAL_b60f6e2a_4_k_cu_4e7ee1c4_206064cuda3std6ranges3__45__cpo4swapE,(.L_8 - _ZN40_INTERNAL_b60f6e2a_4_k_cu_4e7ee1c4_206064cuda3std6ranges3__45__cpo4swapE)
_ZN40_INTERNAL_b60f6e2a_4_k_cu_4e7ee1c4_206064cuda3std6ranges3__45__cpo4swapE:
	.zero		1
.L_8:


//--------------------- .nv.constant0._ZN7cutlass13device_kernelINS_4gemm6kernel13GemmUniversalIN4cute5tupleIJiiiiEEENS1_10collective13CollectiveMmaINS1_34MainloopSm90TmaGmmaWarpSpecializedILi5ENS5_IJNS4_1CILi8EEENSA_ILi1EEESC_EEENS1_35KernelTmaWarpSpecializedCooperativeEEENS5_IJNSA_ILi256EEENSA_ILi64EEESH_EEENS_10bfloat16_tENS5_IJlSC_lEEESJ_SK_NS4_8TiledMMAINS4_8MMA_AtomIJNS4_4SM904GMMA27MMA_64x64x16_F32BF16BF16_SSILNSO_5MajorE0ELSQ_0ELNSO_7ScaleInE1ELSR_1EEEEEENS4_6LayoutINS5_IJNSA_ILi2EEESC_SC_EEENS5_IJSC_NSA_ILi0EEESX_EEEEENS5_IJNS4_10UnderscoreES10_S10_EEEEENS4_13SM90_TMA_LOADENS4_14ComposedLayoutINS4_7SwizzleILi3ELi4ELi3EEENS4_18smem_ptr_flag_bitsILi16EEENSU_INS5_IJSB_SH_EEENS5_IJSH_SC_EEEEEEEvNS4_8identityENS4_23SM90_TMA_LOAD_MULTICASTES1C_vS1D_EENS_8epilogue10collective6detail29Sm90TmaWarpSpecializedAdapterINS1H_15DefaultEpilogueISJ_SK_SK_NS1G_6thread17LinearCombinationISJ_Li1EffLNS1L_9ScaleType4KindE0ELNS_15FloatRoundStyleE2ESJ_EENS1_15EpilogueDefaultEEEEEvvEEEEvNT_6ParamsE --------------------------
	.section	.nv.constant0._ZN7cutlass13device_kernelINS_4gemm6kernel13GemmUniversalIN4cute5tupleIJiiiiEEENS1_10collective13CollectiveMmaINS1_34MainloopSm90TmaGmmaWarpSpecializedILi5ENS5_IJNS4_1CILi8EEENSA_ILi1EEESC_EEENS1_35KernelTmaWarpSpecializedCooperativeEEENS5_IJNSA_ILi256EEENSA_ILi64EEESH_EEENS_10bfloat16_tENS5_IJlSC_lEEESJ_SK_NS4_8TiledMMAINS4_8MMA_AtomIJNS4_4SM904GMMA27MMA_64x64x16_F32BF16BF16_SSILNSO_5MajorE0ELSQ_0ELNSO_7ScaleInE1ELSR_1EEEEEENS4_6LayoutINS5_IJNSA_ILi2EEESC_SC_EEENS5_IJSC_NSA_ILi0EEESX_EEEEENS5_IJNS4_10UnderscoreES10_S10_EEEEENS4_13SM90_TMA_LOADENS4_14ComposedLayoutINS4_7SwizzleILi3ELi4ELi3EEENS4_18smem_ptr_flag_bitsILi16EEENSU_INS5_IJSB_SH_EEENS5_IJSH_SC_EEEEEEEvNS4_8identityENS4_23SM90_TMA_LOAD_MULTICASTES1C_vS1D_EENS_8epilogue10collective6detail29Sm90TmaWarpSpecializedAdapterINS1H_15DefaultEpilogueISJ_SK_SK_NS1G_6thread17LinearCombinationISJ_Li1EffLNS1L_9ScaleType4KindE0ELNS_15FloatRoundStyleE2ESJ_EENS1_15EpilogueDefaultEEEEEvvEEEEvNT_6ParamsE,"a",@progbits
	.sectionflags	@""
	.align	4
.nv.constant0._ZN7cutlass13device_kernelINS_4gemm6kernel13GemmUniversalIN4cute5tupleIJiiiiEEENS1_10collective13CollectiveMmaINS1_34MainloopSm90TmaGmmaWarpSpecializedILi5ENS5_IJNS4_1CILi8EEENSA_ILi1EEESC_EEENS1_35KernelTmaWarpSpecializedCooperativeEEENS5_IJNSA_ILi256EEENSA_ILi64EEESH_EEENS_10bfloat16_tENS5_IJlSC_lEEESJ_SK_NS4_8TiledMMAINS4_8MMA_AtomIJNS4_4SM904GMMA27MMA_64x64x16_F32BF16BF16_SSILNSO_5MajorE0ELSQ_0ELNSO_7ScaleInE1ELSR_1EEEEEENS4_6LayoutINS5_IJNSA_ILi2EEESC_SC_EEENS5_IJSC_NSA_ILi0EEESX_EEEEENS5_IJNS4_10UnderscoreES10_S10_EEEEENS4_13SM90_TMA_LOADENS4_14ComposedLayoutINS4_7SwizzleILi3ELi4ELi3EEENS4_18smem_ptr_flag_bitsILi16EEENSU_INS5_IJSB_SH_EEENS5_IJSH_SC_EEEEEEEvNS4_8identityENS4_23SM90_TMA_LOAD_MULTICASTES1C_vS1D_EENS_8epilogue10collective6detail29Sm90TmaWarpSpecializedAdapterINS1H_15DefaultEpilogueISJ_SK_SK_NS1G_6thread17LinearCombinationISJ_Li1EffLNS1L_9ScaleType4KindE0ELNS_15FloatRoundStyleE2ESJ_EENS1_15EpilogueDefaultEEEEEvvEEEEvNT_6ParamsE:
	.zero		1664


//--------------------- SYMBOLS --------------------------

	.type		.nv.reservedSmem.offset0,@object
	.size		.nv.reservedSmem.offset0,0x4
	.type		__assertfail,@function
